// auto-generated by cutlass_sweep.gemm — config: {"arch": "sm_90", "cluster_m": 1, "cluster_n": 1, "dtype": "int8", "dtype_b": "int8", "layout": "nt", "stages": 0, "tile_k": 32, "tile_m": 192, "tile_n": 160}
#include "cutlass/cutlass.h"
#include "cutlass/gemm/collective/collective_builder.hpp"
#include "cutlass/gemm/device/gemm_universal_adapter.h"
#include "cutlass/gemm/kernel/gemm_universal.hpp"
#include "cutlass/epilogue/collective/collective_builder.hpp"

using ElemA = int8_t;
using ElemB = int8_t;
using ElemCD = int8_t;
using Acc  = int32_t;
using TileShape    = cute::Shape<cute::_192, cute::_160, cute::_32>;
using ClusterShape = cute::Shape<cute::_1, cute::_1, cute::_1>;

using CollectiveEpilogue = typename cutlass::epilogue::collective::CollectiveBuilder<
    cutlass::arch::Sm90, cutlass::arch::OpClassTensorOp,
    TileShape, ClusterShape,
    cutlass::epilogue::collective::EpilogueTileAuto,
    Acc, Acc,
    ElemCD, cutlass::layout::RowMajor, 128 / cutlass::sizeof_bits<ElemCD>::value,
    ElemCD, cutlass::layout::RowMajor, 128 / cutlass::sizeof_bits<ElemCD>::value,
    cutlass::epilogue::collective::EpilogueScheduleAuto
  >::CollectiveOp;

using CollectiveMainloop = typename cutlass::gemm::collective::CollectiveBuilder<
    cutlass::arch::Sm90, cutlass::arch::OpClassTensorOp,
    ElemA, cutlass::layout::RowMajor, 128 / cutlass::sizeof_bits<ElemA>::value,
    ElemB, cutlass::layout::ColumnMajor, 128 / cutlass::sizeof_bits<ElemB>::value,
    Acc,
    TileShape, ClusterShape,
    cutlass::gemm::collective::StageCountAutoCarveout<static_cast<int>(sizeof(typename CollectiveEpilogue::SharedStorage))>,
    cutlass::gemm::collective::KernelScheduleAuto
  >::CollectiveOp;

using GemmKernel = cutlass::gemm::kernel::GemmUniversal<
    cute::Shape<int,int,int,int>,
    CollectiveMainloop,
    CollectiveEpilogue
>;
using Gemm = cutlass::gemm::device::GemmUniversalAdapter<GemmKernel>;

// Force the device kernel symbol into the cubin without needing a host main.
auto* _anchor = &cutlass::device_kernel<GemmKernel>;


// ===== COMPILED SASS (sm_90a) =====

	.target	sm_90a

	.elftype	@"ET_EXEC"


//--------------------- .note.nv.tkinfo           --------------------------
	.section	.note.nv.tkinfo,"",@"SHT_NOTE"
	.sectionflags	@"SHF_NOTE_NV_TKINFO"
	.tkinfo
        /*0018*/ 	.word	0x00000002
        /*0030*/ 	.string	""
        /*0030*/ 	.string	"ptxas"
        /*0030*/ 	.string	"Cuda compilation tools, release 13.0, V13.0.88"
        /*0030*/ 	.string	"Build cuda_13.0.r13.0/compiler.36424714_0"
        /*0030*/ 	.string	"-arch sm_90a -m 64 "



//--------------------- .note.nv.cuinfo           --------------------------
	.section	.note.nv.cuinfo,"",@"SHT_NOTE"
	.sectionflags	@"SHF_NOTE_NV_CUINFO"
        /*0018*/ 	.short	0x0002
        /*001a*/ 	.short	0x005a
        /*001c*/ 	.short	0x0082
	.zero		2


//--------------------- .nv.info                  --------------------------
	.section	.nv.info,"",@"SHT_CUDA_INFO"
	.align	4


	//----- nvinfo : EIATTR_REGCOUNT
	.align		4
        /*0000*/ 	.byte	0x04, 0x2f
        /*0002*/ 	.short	(.L_15 - .L_14)
	.align		4
.L_14:
        /*0004*/ 	.word	index@(_ZN7cutlass13device_kernelINS_4gemm6kernel13GemmUniversalIN4cute5tupleIJiiiiEEENS1_10collective13CollectiveMmaINS1_34MainloopSm90TmaGmmaWarpSpecializedILi20ENS5_IJNS4_1CILi1EEESB_SB_EEENS1_35KernelTmaWarpSpecializedCooperativeEEENS5_IJNSA_ILi192EEENSA_ILi160EEENSA_ILi32EEEEEEaNS5_IJlSB_lEEEaSJ_NS4_8TiledMMAINS4_8MMA_AtomIJNS4_4SM904GMMA26MMA_64x32x32_S32S8S8_SS_TNEEEENS4_6LayoutINS5_IJNSA_ILi2EEESB_SB_EEENS5_IJSB_NSA_ILi0EEEST_EEEEENS5_IJNS4_10UnderscoreESW_SW_EEEEENS4_13SM90_TMA_LOADENS4_14ComposedLayoutINS4_7SwizzleILi1ELi4ELi3EEENS4_18smem_ptr_flag_bitsILi8EEENSQ_INS5_IJNSA_ILi8EEESH_EEENS5_IJSH_SB_EEEEEEEvNS4_8identityESZ_S19_vS1A_EENS_8epilogue10collective6detail29Sm90TmaWarpSpecializedAdapterINS1D_15DefaultEpilogueIaSJ_SJ_NS1C_6thread17LinearCombinationIaLi1EiiLNS1H_9ScaleType4KindE0ELNS_15FloatRoundStyleE2EaEENS1_15EpilogueDefaultEEEEEvvEEEEvNT_6ParamsE)
        /*0008*/ 	.word	0x000000a8


	//----- nvinfo : EIATTR_FRAME_SIZE
	.align		4
.L_15:
        /*000c*/ 	.byte	0x04, 0x11
        /*000e*/ 	.short	(.L_17 - .L_16)
	.align		4
.L_16:
        /*0010*/ 	.word	index@(_ZN7cutlass13device_kernelINS_4gemm6kernel13GemmUniversalIN4cute5tupleIJiiiiEEENS1_10collective13CollectiveMmaINS1_34MainloopSm90TmaGmmaWarpSpecializedILi20ENS5_IJNS4_1CILi1EEESB_SB_EEENS1_35KernelTmaWarpSpecializedCooperativeEEENS5_IJNSA_ILi192EEENSA_ILi160EEENSA_ILi32EEEEEEaNS5_IJlSB_lEEEaSJ_NS4_8TiledMMAINS4_8MMA_AtomIJNS4_4SM904GMMA26MMA_64x32x32_S32S8S8_SS_TNEEEENS4_6LayoutINS5_IJNSA_ILi2EEESB_SB_EEENS5_IJSB_NSA_ILi0EEEST_EEEEENS5_IJNS4_10UnderscoreESW_SW_EEEEENS4_13SM90_TMA_LOADENS4_14ComposedLayoutINS4_7SwizzleILi1ELi4ELi3EEENS4_18smem_ptr_flag_bitsILi8EEENSQ_INS5_IJNSA_ILi8EEESH_EEENS5_IJSH_SB_EEEEEEEvNS4_8identityESZ_S19_vS1A_EENS_8epilogue10collective6detail29Sm90TmaWarpSpecializedAdapterINS1D_15DefaultEpilogueIaSJ_SJ_NS1C_6thread17LinearCombinationIaLi1EiiLNS1H_9ScaleType4KindE0ELNS_15FloatRoundStyleE2EaEENS1_15EpilogueDefaultEEEEEvvEEEEvNT_6ParamsE)
        /*0014*/ 	.word	0x00000000


	//----- nvinfo : EIATTR_MIN_STACK_SIZE
	.align		4
.L_17:
        /*0018*/ 	.byte	0x04, 0x12
        /*001a*/ 	.short	(.L_19 - .L_18)
	.align		4
.L_18:
        /*001c*/ 	.word	index@(_ZN7cutlass13device_kernelINS_4gemm6kernel13GemmUniversalIN4cute5tupleIJiiiiEEENS1_10collective13CollectiveMmaINS1_34MainloopSm90TmaGmmaWarpSpecializedILi20ENS5_IJNS4_1CILi1EEESB_SB_EEENS1_35KernelTmaWarpSpecializedCooperativeEEENS5_IJNSA_ILi192EEENSA_ILi160EEENSA_ILi32EEEEEEaNS5_IJlSB_lEEEaSJ_NS4_8TiledMMAINS4_8MMA_AtomIJNS4_4SM904GMMA26MMA_64x32x32_S32S8S8_SS_TNEEEENS4_6LayoutINS5_IJNSA_ILi2EEESB_SB_EEENS5_IJSB_NSA_ILi0EEEST_EEEEENS5_IJNS4_10UnderscoreESW_SW_EEEEENS4_13SM90_TMA_LOADENS4_14ComposedLayoutINS4_7SwizzleILi1ELi4ELi3EEENS4_18smem_ptr_flag_bitsILi8EEENSQ_INS5_IJNSA_ILi8EEESH_EEENS5_IJSH_SB_EEEEEEEvNS4_8identityESZ_S19_vS1A_EENS_8epilogue10collective6detail29Sm90TmaWarpSpecializedAdapterINS1D_15DefaultEpilogueIaSJ_SJ_NS1C_6thread17LinearCombinationIaLi1EiiLNS1H_9ScaleType4KindE0ELNS_15FloatRoundStyleE2EaEENS1_15EpilogueDefaultEEEEEvvEEEEvNT_6ParamsE)
        /*0020*/ 	.word	0x00000000
.L_19:


//--------------------- .nv.compat                --------------------------
	.section	.nv.compat,"",@"SHT_CUDA_COMPAT_INFO"
	.align	4
        /*0000*/ 	.byte	0x02, 0x09, 0x01, 0x00, 0x02, 0x02, 0x04, 0x00, 0x02, 0x05, 0x05, 0x00, 0x03, 0x07, 0x01, 0x01
        /*0010*/ 	.byte	0x02, 0x03, 0x01, 0x00, 0x02, 0x06, 0x01, 0x00, 0x04, 0x0b, 0x08, 0x00, 0x00, 0x00, 0x00, 0x00
        /*0020*/ 	.byte	0x00, 0x00, 0x00, 0x00


//--------------------- .nv.info._ZN7cutlass13device_kernelINS_4gemm6kernel13GemmUniversalIN4cute5tupleIJiiiiEEENS1_10collective13CollectiveMmaINS1_34MainloopSm90TmaGmmaWarpSpecializedILi20ENS5_IJNS4_1CILi1EEESB_SB_EEENS1_35KernelTmaWarpSpecializedCooperativeEEENS5_IJNSA_ILi192EEENSA_ILi160EEENSA_ILi32EEEEEEaNS5_IJlSB_lEEEaSJ_NS4_8TiledMMAINS4_8MMA_AtomIJNS4_4SM904GMMA26MMA_64x32x32_S32S8S8_SS_TNEEEENS4_6LayoutINS5_IJNSA_ILi2EEESB_SB_EEENS5_IJSB_NSA_ILi0EEEST_EEEEENS5_IJNS4_10UnderscoreESW_SW_EEEEENS4_13SM90_TMA_LOADENS4_14ComposedLayoutINS4_7SwizzleILi1ELi4ELi3EEENS4_18smem_ptr_flag_bitsILi8EEENSQ_INS5_IJNSA_ILi8EEESH_EEENS5_IJSH_SB_EEEEEEEvNS4_8identityESZ_S19_vS1A_EENS_8epilogue10collective6detail29Sm90TmaWarpSpecializedAdapterINS1D_15DefaultEpilogueIaSJ_SJ_NS1C_6thread17LinearCombinationIaLi1EiiLNS1H_9ScaleType4KindE0ELNS_15FloatRoundStyleE2EaEENS1_15EpilogueDefaultEEEEEvvEEEEvNT_6ParamsE --------------------------
	.section	.nv.info._ZN7cutlass13device_kernelINS_4gemm6kernel13GemmUniversalIN4cute5tupleIJiiiiEEENS1_10collective13CollectiveMmaINS1_34MainloopSm90TmaGmmaWarpSpecializedILi20ENS5_IJNS4_1CILi1EEESB_SB_EEENS1_35KernelTmaWarpSpecializedCooperativeEEENS5_IJNSA_ILi192EEENSA_ILi160EEENSA_ILi32EEEEEEaNS5_IJlSB_lEEEaSJ_NS4_8TiledMMAINS4_8MMA_AtomIJNS4_4SM904GMMA26MMA_64x32x32_S32S8S8_SS_TNEEEENS4_6LayoutINS5_IJNSA_ILi2EEESB_SB_EEENS5_IJSB_NSA_ILi0EEEST_EEEEENS5_IJNS4_10UnderscoreESW_SW_EEEEENS4_13SM90_TMA_LOADENS4_14ComposedLayoutINS4_7SwizzleILi1ELi4ELi3EEENS4_18smem_ptr_flag_bitsILi8EEENSQ_INS5_IJNSA_ILi8EEESH_EEENS5_IJSH_SB_EEEEEEEvNS4_8identityESZ_S19_vS1A_EENS_8epilogue10collective6detail29Sm90TmaWarpSpecializedAdapterINS1D_15DefaultEpilogueIaSJ_SJ_NS1C_6thread17LinearCombinationIaLi1EiiLNS1H_9ScaleType4KindE0ELNS_15FloatRoundStyleE2EaEENS1_15EpilogueDefaultEEEEEvvEEEEvNT_6ParamsE,"",@"SHT_CUDA_INFO"
	.sectionflags	@""
	.align	4


	//----- nvinfo : EIATTR_CUDA_API_VERSION
	.align		4
        /*0000*/ 	.byte	0x04, 0x37
        /*0002*/ 	.short	(.L_21 - .L_20)
.L_20:
        /*0004*/ 	.word	0x00000082


	//----- nvinfo : EIATTR_KPARAM_INFO
	.align		4
.L_21:
        /*0008*/ 	.byte	0x04, 0x17
        /*000a*/ 	.short	(.L_23 - .L_22)
.L_22:
        /*000c*/ 	.word	0x00000000
        /*0010*/ 	.short	0x0000
        /*0012*/ 	.short	0x0070
        /*0014*/ 	.byte	0x00, 0xf0, 0x01, 0x10


	//----- nvinfo : EIATTR_SPARSE_MMA_MASK
	.align		4
.L_23:
        /*0018*/ 	.byte	0x03, 0x50
        /*001a*/ 	.short	0x0000


	//----- nvinfo : EIATTR_MAXREG_COUNT
	.align		4
        /*001c*/ 	.byte	0x03, 0x1b
        /*001e*/ 	.short	0x00a8


	//----- nvinfo : EIATTR_NUM_BARRIERS
	.align		4
        /*0020*/ 	.byte	0x02, 0x4c
        /*0022*/ 	.byte	0x01
	.zero		1


	//----- nvinfo : EIATTR_EXTERNS
	.align		4
        /*0024*/ 	.byte	0x04, 0x0f
        /*0026*/ 	.short	(.L_25 - .L_24)


	//   ....[0]....
	.align		4
.L_24:
        /*0028*/ 	.word	index@(__assertfail)


	//----- nvinfo : EIATTR_MERCURY_ISA_VERSION
	.align		4
.L_25:
        /*002c*/ 	.byte	0x03, 0x5f
        /*002e*/ 	.short	0x0101


	//----- nvinfo : EIATTR_INT_WARP_WIDE_INSTR_OFFSETS
	.align		4
        /*0030*/ 	.byte	0x04, 0x31
        /*0032*/ 	.short	(.L_27 - .L_26)


	//   ....[0]....
.L_26:
        /*0034*/ 	.word	0x000005f0


	//   ....[1]....
        /*0038*/ 	.word	0x00000600


	//   ....[2]....
        /*003c*/ 	.word	0x000006f0


	//----- nvinfo : EIATTR_COOP_GROUP_MASK_REGIDS
	.align		4
.L_27:
        /*0040*/ 	.byte	0x04, 0x29
        /*0042*/ 	.short	(.L_29 - .L_28)


	//   ....[0]....
.L_28:
        /*0044*/ 	.word	0xffffffff


	//   ....[1]....
        /*0048*/ 	.word	0xffffffff


	//   ....[2]....
        /*004c*/ 	.word	0xffffffff


	//   ....[3]....
        /*0050*/ 	.word	0xffffffff


	//   ....[4]....
        /*0054*/ 	.word	0xffffffff


	//----- nvinfo : EIATTR_COOP_GROUP_INSTR_OFFSETS
	.align		4
.L_29:
        /*0058*/ 	.byte	0x04, 0x28
        /*005a*/ 	.short	(.L_31 - .L_30)


	//   ....[0]....
.L_30:
        /*005c*/ 	.word	0x00000060


	//   ....[1]....
        /*0060*/ 	.word	0x00000070


	//   ....[2]....
        /*0064*/ 	.word	0x00000130


	//   ....[3]....
        /*0068*/ 	.word	0x000004f0


	//   ....[4]....
        /*006c*/ 	.word	0x000011c0


	//----- nvinfo : EIATTR_REG_RECONFIG
	.align		4
.L_31:
        /*0070*/ 	.byte	0x01, 0x54
	.zero		2


	//----- nvinfo : EIATTR_SYSCALL_OFFSETS
	.align		4
        /*0074*/ 	.byte	0x04, 0x46
        /*0076*/ 	.short	(.L_33 - .L_32)


	//   ....[0]....
.L_32:
        /*0078*/ 	.word	0x00001390


	//----- nvinfo : EIATTR_MBARRIER_INSTR_OFFSETS
	.align		4
.L_33:
        /*007c*/ 	.byte	0x04, 0x39
        /*007e*/ 	.short	(.L_35 - .L_34)


	//   ....[0]....
.L_34:
        /*0080*/ 	.word	0x00000250
        /*0084*/ 	.word	0x000000ff
        /*0088*/ 	.word	0x00000000
        /*008c*/ 	.short	0x0100
        /*008e*/ 	.byte	0x08
	.zero		1


	//   ....[1]....
        /*0090*/ 	.word	0x00000260
        /*0094*/ 	.word	0x000000ff
        /*0098*/ 	.word	0x000000a0
        /*009c*/ 	.short	0x0100
        /*009e*/ 	.byte	0x08
	.zero		1


	//   ....[2]....
        /*00a0*/ 	.word	0x00000270
        /*00a4*/ 	.word	0x000000ff
        /*00a8*/ 	.word	0x00000008
        /*00ac*/ 	.short	0x0100
        /*00ae*/ 	.byte	0x08
	.zero		1


	//   ....[3]....
        /*00b0*/ 	.word	0x00000280
        /*00b4*/ 	.word	0x000000ff
        /*00b8*/ 	.word	0x000000a8
        /*00bc*/ 	.short	0x0100
        /*00be*/ 	.byte	0x08
	.zero		1


	//   ....[4]....
        /*00c0*/ 	.word	0x00000290
        /*00c4*/ 	.word	0x000000ff
        /*00c8*/ 	.word	0x00000010
        /*00cc*/ 	.short	0x0100
        /*00ce*/ 	.byte	0x08
	.zero		1


	//   ....[5]....
        /*00d0*/ 	.word	0x000002a0
        /*00d4*/ 	.word	0x000000ff
        /*00d8*/ 	.word	0x000000b0
        /*00dc*/ 	.short	0x0100
        /*00de*/ 	.byte	0x08
	.zero		1


	//   ....[6]....
        /*00e0*/ 	.word	0x000002b0
        /*00e4*/ 	.word	0x000000ff
        /*00e8*/ 	.word	0x00000018
        /*00ec*/ 	.short	0x0100
        /*00ee*/ 	.byte	0x08
	.zero		1


	//   ....[7]....
        /*00f0*/ 	.word	0x000002c0
        /*00f4*/ 	.word	0x000000ff
        /*00f8*/ 	.word	0x000000b8
        /*00fc*/ 	.short	0x0100
        /*00fe*/ 	.byte	0x08
	.zero		1


	//   ....[8]....
        /*0100*/ 	.word	0x000002d0
        /*0104*/ 	.word	0x000000ff
        /*0108*/ 	.word	0x00000020
        /*010c*/ 	.short	0x0100
        /*010e*/ 	.byte	0x08
	.zero		1


	//   ....[9]....
        /*0110*/ 	.word	0x000002e0
        /*0114*/ 	.word	0x000000ff
        /*0118*/ 	.word	0x000000c0
        /*011c*/ 	.short	0x0100
        /*011e*/ 	.byte	0x08
	.zero		1


	//   ....[10]....
        /*0120*/ 	.word	0x000002f0
        /*0124*/ 	.word	0x000000ff
        /*0128*/ 	.word	0x00000028
        /*012c*/ 	.short	0x0100
        /*012e*/ 	.byte	0x08
	.zero		1


	//   ....[11]....
        /*0130*/ 	.word	0x00000300
        /*0134*/ 	.word	0x000000ff
        /*0138*/ 	.word	0x000000c8
        /*013c*/ 	.short	0x0100
        /*013e*/ 	.byte	0x08
	.zero		1


	//   ....[12]....
        /*0140*/ 	.word	0x00000310
        /*0144*/ 	.word	0x000000ff
        /*0148*/ 	.word	0x00000030
        /*014c*/ 	.short	0x0100
        /*014e*/ 	.byte	0x08
	.zero		1


	//   ....[13]....
        /*0150*/ 	.word	0x00000320
        /*0154*/ 	.word	0x000000ff
        /*0158*/ 	.word	0x000000d0
        /*015c*/ 	.short	0x0100
        /*015e*/ 	.byte	0x08
	.zero		1


	//   ....[14]....
        /*0160*/ 	.word	0x00000330
        /*0164*/ 	.word	0x000000ff
        /*0168*/ 	.word	0x00000038
        /*016c*/ 	.short	0x0100
        /*016e*/ 	.byte	0x08
	.zero		1


	//   ....[15]....
        /*0170*/ 	.word	0x00000340
        /*0174*/ 	.word	0x000000ff
        /*0178*/ 	.word	0x000000d8
        /*017c*/ 	.short	0x0100
        /*017e*/ 	.byte	0x08
	.zero		1


	//   ....[16]....
        /*0180*/ 	.word	0x00000350
        /*0184*/ 	.word	0x000000ff
        /*0188*/ 	.word	0x00000040
        /*018c*/ 	.short	0x0100
        /*018e*/ 	.byte	0x08
	.zero		1


	//   ....[17]....
        /*0190*/ 	.word	0x00000360
        /*0194*/ 	.word	0x000000ff
        /*0198*/ 	.word	0x000000e0
        /*019c*/ 	.short	0x0100
        /*019e*/ 	.byte	0x08
	.zero		1


	//   ....[18]....
        /*01a0*/ 	.word	0x00000370
        /*01a4*/ 	.word	0x000000ff
        /*01a8*/ 	.word	0x00000048
        /*01ac*/ 	.short	0x0100
        /*01ae*/ 	.byte	0x08
	.zero		1


	//   ....[19]....
        /*01b0*/ 	.word	0x00000380
        /*01b4*/ 	.word	0x000000ff
        /*01b8*/ 	.word	0x000000e8
        /*01bc*/ 	.short	0x0100
        /*01be*/ 	.byte	0x08
	.zero		1


	//   ....[20]....
        /*01c0*/ 	.word	0x00000390
        /*01c4*/ 	.word	0x000000ff
        /*01c8*/ 	.word	0x00000050
        /*01cc*/ 	.short	0x0100
        /*01ce*/ 	.byte	0x08
	.zero		1


	//   ....[21]....
        /*01d0*/ 	.word	0x000003a0
        /*01d4*/ 	.word	0x000000ff
        /*01d8*/ 	.word	0x000000f0
        /*01dc*/ 	.short	0x0100
        /*01de*/ 	.byte	0x08
	.zero		1


	//   ....[22]....
        /*01e0*/ 	.word	0x000003b0
        /*01e4*/ 	.word	0x000000ff
        /*01e8*/ 	.word	0x00000058
        /*01ec*/ 	.short	0x0100
        /*01ee*/ 	.byte	0x08
	.zero		1


	//   ....[23]....
        /*01f0*/ 	.word	0x000003c0
        /*01f4*/ 	.word	0x000000ff
        /*01f8*/ 	.word	0x000000f8
        /*01fc*/ 	.short	0x0100
        /*01fe*/ 	.byte	0x08
	.zero		1


	//   ....[24]....
        /*0200*/ 	.word	0x000003d0
        /*0204*/ 	.word	0x000000ff
        /*0208*/ 	.word	0x00000060
        /*020c*/ 	.short	0x0100
        /*020e*/ 	.byte	0x08
	.zero		1


	//   ....[25]....
        /*0210*/ 	.word	0x000003e0
        /*0214*/ 	.word	0x000000ff
        /*0218*/ 	.word	0x00000100
        /*021c*/ 	.short	0x0100
        /*021e*/ 	.byte	0x08
	.zero		1


	//   ....[26]....
        /*0220*/ 	.word	0x000003f0
        /*0224*/ 	.word	0x000000ff
        /*0228*/ 	.word	0x00000068
        /*022c*/ 	.short	0x0100
        /*022e*/ 	.byte	0x08
	.zero		1


	//   ....[27]....
        /*0230*/ 	.word	0x00000400
        /*0234*/ 	.word	0x000000ff
        /*0238*/ 	.word	0x00000108
        /*023c*/ 	.short	0x0100
        /*023e*/ 	.byte	0x08
	.zero		1


	//   ....[28]....
        /*0240*/ 	.word	0x00000410
        /*0244*/ 	.word	0x000000ff
        /*0248*/ 	.word	0x00000070
        /*024c*/ 	.short	0x0100
        /*024e*/ 	.byte	0x08
	.zero		1


	//   ....[29]....
        /*0250*/ 	.word	0x00000420
        /*0254*/ 	.word	0x000000ff
        /*0258*/ 	.word	0x00000110
        /*025c*/ 	.short	0x0100
        /*025e*/ 	.byte	0x08
	.zero		1


	//   ....[30]....
        /*0260*/ 	.word	0x00000430
        /*0264*/ 	.word	0x000000ff
        /*0268*/ 	.word	0x00000078
        /*026c*/ 	.short	0x0100
        /*026e*/ 	.byte	0x08
	.zero		1


	//   ....[31]....
        /*0270*/ 	.word	0x00000440
        /*0274*/ 	.word	0x000000ff
        /*0278*/ 	.word	0x00000118
        /*027c*/ 	.short	0x0100
        /*027e*/ 	.byte	0x08
	.zero		1


	//   ....[32]....
        /*0280*/ 	.word	0x00000450
        /*0284*/ 	.word	0x000000ff
        /*0288*/ 	.word	0x00000080
        /*028c*/ 	.short	0x0100
        /*028e*/ 	.byte	0x08
	.zero		1


	//   ....[33]....
        /*0290*/ 	.word	0x00000460
        /*0294*/ 	.word	0x000000ff
        /*0298*/ 	.word	0x00000120
        /*029c*/ 	.short	0x0100
        /*029e*/ 	.byte	0x08
	.zero		1


	//   ....[34]....
        /*02a0*/ 	.word	0x00000470
        /*02a4*/ 	.word	0x000000ff
        /*02a8*/ 	.word	0x00000088
        /*02ac*/ 	.short	0x0100
        /*02ae*/ 	.byte	0x08
	.zero		1


	//   ....[35]....
        /*02b0*/ 	.word	0x00000480
        /*02b4*/ 	.word	0x000000ff
        /*02b8*/ 	.word	0x00000128
        /*02bc*/ 	.short	0x0100
        /*02be*/ 	.byte	0x08
	.zero		1


	//   ....[36]....
        /*02c0*/ 	.word	0x00000490
        /*02c4*/ 	.word	0x000000ff
        /*02c8*/ 	.word	0x00000090
        /*02cc*/ 	.short	0x0100
        /*02ce*/ 	.byte	0x08
	.zero		1


	//   ....[37]....
        /*02d0*/ 	.word	0x000004a0
        /*02d4*/ 	.word	0x000000ff
        /*02d8*/ 	.word	0x00000130
        /*02dc*/ 	.short	0x0100
        /*02de*/ 	.byte	0x08
	.zero		1


	//   ....[38]....
        /*02e0*/ 	.word	0x000004b0
        /*02e4*/ 	.word	0x000000ff
        /*02e8*/ 	.word	0x00000098
        /*02ec*/ 	.short	0x0100
        /*02ee*/ 	.byte	0x08
	.zero		1


	//   ....[39]....
        /*02f0*/ 	.word	0x000004c0
        /*02f4*/ 	.word	0x000000ff
        /*02f8*/ 	.word	0x00000138
        /*02fc*/ 	.short	0x0100
        /*02fe*/ 	.byte	0x08
	.zero		1


	//   ....[40]....
        /*0300*/ 	.word	0x00000760
        /*0304*/ 	.word	0x000000ff
        /*0308*/ 	.word	0x00000150
        /*030c*/ 	.short	0x0100
        /*030e*/ 	.byte	0x06
	.zero		1


	//   ....[41]....
        /*0310*/ 	.word	0x000007c0
        /*0314*/ 	.word	0x000000ff
        /*0318*/ 	.word	0x00000158
        /*031c*/ 	.short	0x0100
        /*031e*/ 	.byte	0x06
	.zero		1


	//   ....[42]....
        /*0320*/ 	.word	0x00001460
        /*0324*/ 	.word	0x00000003
        /*0328*/ 	.word	0x00000000
        /*032c*/ 	.short	0x010a
        /*032e*/ 	.byte	0x3f
	.zero		1


	//   ....[43]....
        /*0330*/ 	.word	0x000014a0
        /*0334*/ 	.word	0x00000003
        /*0338*/ 	.word	0x00000000
        /*033c*/ 	.short	0x010a
        /*033e*/ 	.byte	0x3f
	.zero		1


	//   ....[44]....
        /*0340*/ 	.word	0x00001a50
        /*0344*/ 	.word	0x00000005
        /*0348*/ 	.word	0x00000000
        /*034c*/ 	.short	0x010a
        /*034e*/ 	.byte	0x3f
	.zero		1


	//   ....[45]....
        /*0350*/ 	.word	0x00001a90
        /*0354*/ 	.word	0x00000005
        /*0358*/ 	.word	0x00000000
        /*035c*/ 	.short	0x010a
        /*035e*/ 	.byte	0x3f
	.zero		1


	//   ....[46]....
        /*0360*/ 	.word	0x00001ee0
        /*0364*/ 	.word	0x00000004
        /*0368*/ 	.word	0x00000000
        /*036c*/ 	.short	0x0101
        /*036e*/ 	.byte	0x3f
	.zero		1


	//   ....[47]....
        /*0370*/ 	.word	0x000020c0
        /*0374*/ 	.word	0x00000000
        /*0378*/ 	.word	0x00000000
        /*037c*/ 	.short	0x0101
        /*037e*/ 	.byte	0x3f
	.zero		1


	//   ....[48]....
        /*0380*/ 	.word	0x0000b040
        /*0384*/ 	.word	0x0000000e
        /*0388*/ 	.word	0x000000a0
        /*038c*/ 	.short	0x010a
        /*038e*/ 	.byte	0x3f
	.zero		1


	//   ....[49]....
        /*0390*/ 	.word	0x0000b3c0
        /*0394*/ 	.word	0x00000006
        /*0398*/ 	.word	0x00000158
        /*039c*/ 	.short	0x0101
        /*039e*/ 	.byte	0x3f
	.zero		1


	//   ....[50]....
        /*03a0*/ 	.word	0x0000bb20
        /*03a4*/ 	.word	0x00000007
        /*03a8*/ 	.word	0x00000000
        /*03ac*/ 	.short	0x010a
        /*03ae*/ 	.byte	0x3f
	.zero		1


	//   ....[51]....
        /*03b0*/ 	.word	0x0000bba0
        /*03b4*/ 	.word	0x00000009
        /*03b8*/ 	.word	0x00000000
        /*03bc*/ 	.short	0x010a
        /*03be*/ 	.byte	0x3f
	.zero		1


	//   ....[52]....
        /*03c0*/ 	.word	0x0000bc30
        /*03c4*/ 	.word	0x00000006
        /*03c8*/ 	.word	0x00000000
        /*03cc*/ 	.short	0x010a
        /*03ce*/ 	.byte	0x3f
	.zero		1


	//   ....[53]....
        /*03d0*/ 	.word	0x0000bcc0
        /*03d4*/ 	.word	0x00000009
        /*03d8*/ 	.word	0x00000000
        /*03dc*/ 	.short	0x010a
        /*03de*/ 	.byte	0x3f
	.zero		1


	//   ....[54]....
        /*03e0*/ 	.word	0x0000bd50
        /*03e4*/ 	.word	0x00000006
        /*03e8*/ 	.word	0x00000000
        /*03ec*/ 	.short	0x010a
        /*03ee*/ 	.byte	0x3f
	.zero		1


	//   ....[55]....
        /*03f0*/ 	.word	0x0000bde0
        /*03f4*/ 	.word	0x00000009
        /*03f8*/ 	.word	0x00000000
        /*03fc*/ 	.short	0x010a
        /*03fe*/ 	.byte	0x3f
	.zero		1


	//   ....[56]....
        /*0400*/ 	.word	0x0000be70
        /*0404*/ 	.word	0x00000006
        /*0408*/ 	.word	0x00000000
        /*040c*/ 	.short	0x010a
        /*040e*/ 	.byte	0x3f
	.zero		1


	//   ....[57]....
        /*0410*/ 	.word	0x0000bf00
        /*0414*/ 	.word	0x00000009
        /*0418*/ 	.word	0x00000000
        /*041c*/ 	.short	0x010a
        /*041e*/ 	.byte	0x3f
	.zero		1


	//   ....[58]....
        /*0420*/ 	.word	0x0000bf90
        /*0424*/ 	.word	0x00000006
        /*0428*/ 	.word	0x00000000
        /*042c*/ 	.short	0x010a
        /*042e*/ 	.byte	0x3f
	.zero		1


	//   ....[59]....
        /*0430*/ 	.word	0x0000c020
        /*0434*/ 	.word	0x00000009
        /*0438*/ 	.word	0x00000000
        /*043c*/ 	.short	0x010a
        /*043e*/ 	.byte	0x3f
	.zero		1


	//   ....[60]....
        /*0440*/ 	.word	0x0000c0b0
        /*0444*/ 	.word	0x00000006
        /*0448*/ 	.word	0x00000000
        /*044c*/ 	.short	0x010a
        /*044e*/ 	.byte	0x3f
	.zero		1


	//   ....[61]....
        /*0450*/ 	.word	0x0000c140
        /*0454*/ 	.word	0x00000009
        /*0458*/ 	.word	0x00000000
        /*045c*/ 	.short	0x010a
        /*045e*/ 	.byte	0x3f
	.zero		1


	//   ....[62]....
        /*0460*/ 	.word	0x0000c1d0
        /*0464*/ 	.word	0x00000006
        /*0468*/ 	.word	0x00000000
        /*046c*/ 	.short	0x010a
        /*046e*/ 	.byte	0x3f
	.zero		1


	//   ....[63]....
        /*0470*/ 	.word	0x0000c260
        /*0474*/ 	.word	0x00000009
        /*0478*/ 	.word	0x00000000
        /*047c*/ 	.short	0x010a
        /*047e*/ 	.byte	0x3f
	.zero		1


	//   ....[64]....
        /*0480*/ 	.word	0x0000c2f0
        /*0484*/ 	.word	0x00000006
        /*0488*/ 	.word	0x00000000
        /*048c*/ 	.short	0x010a
        /*048e*/ 	.byte	0x3f
	.zero		1


	//   ....[65]....
        /*0490*/ 	.word	0x0000c380
        /*0494*/ 	.word	0x00000009
        /*0498*/ 	.word	0x00000000
        /*049c*/ 	.short	0x010a
        /*049e*/ 	.byte	0x3f
	.zero		1


	//   ....[66]....
        /*04a0*/ 	.word	0x0000c410
        /*04a4*/ 	.word	0x00000006
        /*04a8*/ 	.word	0x00000000
        /*04ac*/ 	.short	0x010a
        /*04ae*/ 	.byte	0x3f
	.zero		1


	//   ....[67]....
        /*04b0*/ 	.word	0x0000c4a0
        /*04b4*/ 	.word	0x00000009
        /*04b8*/ 	.word	0x00000000
        /*04bc*/ 	.short	0x010a
        /*04be*/ 	.byte	0x3f
	.zero		1


	//   ....[68]....
        /*04c0*/ 	.word	0x0000c530
        /*04c4*/ 	.word	0x00000006
        /*04c8*/ 	.word	0x00000000
        /*04cc*/ 	.short	0x010a
        /*04ce*/ 	.byte	0x3f
	.zero		1


	//   ....[69]....
        /*04d0*/ 	.word	0x0000c5c0
        /*04d4*/ 	.word	0x00000003
        /*04d8*/ 	.word	0x00000000
        /*04dc*/ 	.short	0x010a
        /*04de*/ 	.byte	0x3f
	.zero		1


	//   ....[70]....
        /*04e0*/ 	.word	0x0000c620
        /*04e4*/ 	.word	0x00000003
        /*04e8*/ 	.word	0x00000000
        /*04ec*/ 	.short	0x010a
        /*04ee*/ 	.byte	0x3f
	.zero		1


	//   ....[71]....
        /*04f0*/ 	.word	0x0000c670
        /*04f4*/ 	.word	0x00000005
        /*04f8*/ 	.word	0x00000000
        /*04fc*/ 	.short	0x010a
        /*04fe*/ 	.byte	0x3f
	.zero		1


	//   ....[72]....
        /*0500*/ 	.word	0x0000c740
        /*0504*/ 	.word	0x0000000e
        /*0508*/ 	.word	0x000000a0
        /*050c*/ 	.short	0x010a
        /*050e*/ 	.byte	0x3f
	.zero		1


	//   ....[73]....
        /*0510*/ 	.word	0x0000c810
        /*0514*/ 	.word	0x00000007
        /*0518*/ 	.word	0x00000000
        /*051c*/ 	.short	0x010a
        /*051e*/ 	.byte	0x3f
	.zero		1


	//   ....[74]....
        /*0520*/ 	.word	0x0000c860
        /*0524*/ 	.word	0x00000009
        /*0528*/ 	.word	0x00000000
        /*052c*/ 	.short	0x010a
        /*052e*/ 	.byte	0x3f
	.zero		1


	//   ....[75]....
        /*0530*/ 	.word	0x0000c8b0
        /*0534*/ 	.word	0x00000006
        /*0538*/ 	.word	0x00000000
        /*053c*/ 	.short	0x010a
        /*053e*/ 	.byte	0x3f
	.zero		1


	//   ....[76]....
        /*0540*/ 	.word	0x0000c900
        /*0544*/ 	.word	0x00000009
        /*0548*/ 	.word	0x00000000
        /*054c*/ 	.short	0x010a
        /*054e*/ 	.byte	0x3f
	.zero		1


	//   ....[77]....
        /*0550*/ 	.word	0x0000c950
        /*0554*/ 	.word	0x00000006
        /*0558*/ 	.word	0x00000000
        /*055c*/ 	.short	0x010a
        /*055e*/ 	.byte	0x3f
	.zero		1


	//   ....[78]....
        /*0560*/ 	.word	0x0000c9a0
        /*0564*/ 	.word	0x00000009
        /*0568*/ 	.word	0x00000000
        /*056c*/ 	.short	0x010a
        /*056e*/ 	.byte	0x3f
	.zero		1


	//   ....[79]....
        /*0570*/ 	.word	0x0000c9f0
        /*0574*/ 	.word	0x00000006
        /*0578*/ 	.word	0x00000000
        /*057c*/ 	.short	0x010a
        /*057e*/ 	.byte	0x3f
	.zero		1


	//   ....[80]....
        /*0580*/ 	.word	0x0000ca40
        /*0584*/ 	.word	0x00000009
        /*0588*/ 	.word	0x00000000
        /*058c*/ 	.short	0x010a
        /*058e*/ 	.byte	0x3f
	.zero		1


	//   ....[81]....
        /*0590*/ 	.word	0x0000ca90
        /*0594*/ 	.word	0x00000006
        /*0598*/ 	.word	0x00000000
        /*059c*/ 	.short	0x010a
        /*059e*/ 	.byte	0x3f
	.zero		1


	//   ....[82]....
        /*05a0*/ 	.word	0x0000cae0
        /*05a4*/ 	.word	0x00000009
        /*05a8*/ 	.word	0x00000000
        /*05ac*/ 	.short	0x010a
        /*05ae*/ 	.byte	0x3f
	.zero		1


	//   ....[83]....
        /*05b0*/ 	.word	0x0000cb30
        /*05b4*/ 	.word	0x00000006
        /*05b8*/ 	.word	0x00000000
        /*05bc*/ 	.short	0x010a
        /*05be*/ 	.byte	0x3f
	.zero		1


	//   ....[84]....
        /*05c0*/ 	.word	0x0000cb80
        /*05c4*/ 	.word	0x00000009
        /*05c8*/ 	.word	0x00000000
        /*05cc*/ 	.short	0x010a
        /*05ce*/ 	.byte	0x3f
	.zero		1


	//   ....[85]....
        /*05d0*/ 	.word	0x0000cbd0
        /*05d4*/ 	.word	0x00000006
        /*05d8*/ 	.word	0x00000000
        /*05dc*/ 	.short	0x010a
        /*05de*/ 	.byte	0x3f
	.zero		1


	//   ....[86]....
        /*05e0*/ 	.word	0x0000cc20
        /*05e4*/ 	.word	0x00000009
        /*05e8*/ 	.word	0x00000000
        /*05ec*/ 	.short	0x010a
        /*05ee*/ 	.byte	0x3f
	.zero		1


	//   ....[87]....
        /*05f0*/ 	.word	0x0000cc70
        /*05f4*/ 	.word	0x00000006
        /*05f8*/ 	.word	0x00000000
        /*05fc*/ 	.short	0x010a
        /*05fe*/ 	.byte	0x3f
	.zero		1


	//   ....[88]....
        /*0600*/ 	.word	0x0000ccc0
        /*0604*/ 	.word	0x00000009
        /*0608*/ 	.word	0x00000000
        /*060c*/ 	.short	0x010a
        /*060e*/ 	.byte	0x3f
	.zero		1


	//   ....[89]....
        /*0610*/ 	.word	0x0000cd10
        /*0614*/ 	.word	0x00000006
        /*0618*/ 	.word	0x00000000
        /*061c*/ 	.short	0x010a
        /*061e*/ 	.byte	0x3f
	.zero		1


	//   ....[90]....
        /*0620*/ 	.word	0x0000cd60
        /*0624*/ 	.word	0x00000009
        /*0628*/ 	.word	0x00000000
        /*062c*/ 	.short	0x010a
        /*062e*/ 	.byte	0x3f
	.zero		1


	//   ....[91]....
        /*0630*/ 	.word	0x0000cdb0
        /*0634*/ 	.word	0x00000006
        /*0638*/ 	.word	0x00000000
        /*063c*/ 	.short	0x010a
        /*063e*/ 	.byte	0x3f
	.zero		1


	//----- nvinfo : EIATTR_NUM_MBARRIERS
	.align		4
.L_35:
        /*0640*/ 	.byte	0x03, 0x38
        /*0642*/ 	.short	0x002a


	//----- nvinfo : EIATTR_EXIT_INSTR_OFFSETS
	.align		4
        /*0644*/ 	.byte	0x04, 0x1c
        /*0646*/ 	.short	(.L_37 - .L_36)


	//   ....[0]....
.L_36:
        /*0648*/ 	.word	0x00000810


	//   ....[1]....
        /*064c*/ 	.word	0x00001100


	//   ....[2]....
        /*0650*/ 	.word	0x0000a680


	//   ....[3]....
        /*0654*/ 	.word	0x0000ace0


	//   ....[4]....
        /*0658*/ 	.word	0x0000c610


	//----- nvinfo : EIATTR_MAX_THREADS
	.align		4
.L_37:
        /*065c*/ 	.byte	0x04, 0x05
        /*065e*/ 	.short	(.L_39 - .L_38)
.L_38:
        /*0660*/ 	.word	0x00000180
        /*0664*/ 	.word	0x00000001
        /*0668*/ 	.word	0x00000001


	//----- nvinfo : EIATTR_CRS_STACK_SIZE
	.align		4
.L_39:
        /*066c*/ 	.byte	0x04, 0x1e
        /*066e*/ 	.short	(.L_41 - .L_40)
.L_40:
        /*0670*/ 	.word	0x00000000


	//----- nvinfo : EIATTR_CBANK_PARAM_SIZE
	.align		4
.L_41:
        /*0674*/ 	.byte	0x03, 0x19
        /*0676*/ 	.short	0x0470


	//----- nvinfo : EIATTR_PARAM_CBANK
	.align		4
        /*0678*/ 	.byte	0x04, 0x0a
        /*067a*/ 	.short	(.L_43 - .L_42)
	.align		4
.L_42:
        /*067c*/ 	.word	index@(.nv.constant0._ZN7cutlass13device_kernelINS_4gemm6kernel13GemmUniversalIN4cute5tupleIJiiiiEEENS1_10collective13CollectiveMmaINS1_34MainloopSm90TmaGmmaWarpSpecializedILi20ENS5_IJNS4_1CILi1EEESB_SB_EEENS1_35KernelTmaWarpSpecializedCooperativeEEENS5_IJNSA_ILi192EEENSA_ILi160EEENSA_ILi32EEEEEEaNS5_IJlSB_lEEEaSJ_NS4_8TiledMMAINS4_8MMA_AtomIJNS4_4SM904GMMA26MMA_64x32x32_S32S8S8_SS_TNEEEENS4_6LayoutINS5_IJNSA_ILi2EEESB_SB_EEENS5_IJSB_NSA_ILi0EEEST_EEEEENS5_IJNS4_10UnderscoreESW_SW_EEEEENS4_13SM90_TMA_LOADENS4_14ComposedLayoutINS4_7SwizzleILi1ELi4ELi3EEENS4_18smem_ptr_flag_bitsILi8EEENSQ_INS5_IJNSA_ILi8EEESH_EEENS5_IJSH_SB_EEEEEEEvNS4_8identityESZ_S19_vS1A_EENS_8epilogue10collective6detail29Sm90TmaWarpSpecializedAdapterINS1D_15DefaultEpilogueIaSJ_SJ_NS1C_6thread17LinearCombinationIaLi1EiiLNS1H_9ScaleType4KindE0ELNS_15FloatRoundStyleE2EaEENS1_15EpilogueDefaultEEEEEvvEEEEvNT_6ParamsE)
        /*0680*/ 	.short	0x0210
        /*0682*/ 	.short	0x0470


	//----- nvinfo : EIATTR_SW_WAR
	.align		4
.L_43:
        /*0684*/ 	.byte	0x04, 0x36
        /*0686*/ 	.short	(.L_45 - .L_44)
.L_44:
        /*0688*/ 	.word	0x00000008
.L_45:


//--------------------- .nv.callgraph             --------------------------
	.section	.nv.callgraph,"",@"SHT_CUDA_CALLGRAPH"
	.align	4
	.sectionentsize	8
	.align		4
        /*0000*/ 	.word	0x00000000
	.align		4
        /*0004*/ 	.word	0xffffffff
	.align		4
        /*0008*/ 	.word	index@(_ZN7cutlass13device_kernelINS_4gemm6kernel13GemmUniversalIN4cute5tupleIJiiiiEEENS1_10collective13CollectiveMmaINS1_34MainloopSm90TmaGmmaWarpSpecializedILi20ENS5_IJNS4_1CILi1EEESB_SB_EEENS1_35KernelTmaWarpSpecializedCooperativeEEENS5_IJNSA_ILi192EEENSA_ILi160EEENSA_ILi32EEEEEEaNS5_IJlSB_lEEEaSJ_NS4_8TiledMMAINS4_8MMA_AtomIJNS4_4SM904GMMA26MMA_64x32x32_S32S8S8_SS_TNEEEENS4_6LayoutINS5_IJNSA_ILi2EEESB_SB_EEENS5_IJSB_NSA_ILi0EEEST_EEEEENS5_IJNS4_10UnderscoreESW_SW_EEEEENS4_13SM90_TMA_LOADENS4_14ComposedLayoutINS4_7SwizzleILi1ELi4ELi3EEENS4_18smem_ptr_flag_bitsILi8EEENSQ_INS5_IJNSA_ILi8EEESH_EEENS5_IJSH_SB_EEEEEEEvNS4_8identityESZ_S19_vS1A_EENS_8epilogue10collective6detail29Sm90TmaWarpSpecializedAdapterINS1D_15DefaultEpilogueIaSJ_SJ_NS1C_6thread17LinearCombinationIaLi1EiiLNS1H_9ScaleType4KindE0ELNS_15FloatRoundStyleE2EaEENS1_15EpilogueDefaultEEEEEvvEEEEvNT_6ParamsE)
	.align		4
        /*000c*/ 	.word	index@(__assertfail)
	.align		4
        /*0010*/ 	.word	0x00000000
	.align		4
        /*0014*/ 	.word	0xfffffffe
	.align		4
        /*0018*/ 	.word	0x00000000
	.align		4
        /*001c*/ 	.word	0xfffffffd
	.align		4
        /*0020*/ 	.word	0x00000000
	.align		4
        /*0024*/ 	.word	0xfffffffc


//--------------------- .nv.constant4             --------------------------
	.section	.nv.constant4,"a",@progbits
	.align	8
	.align		8
.nv.constant4:
        /*0000*/ 	.dword	__assertfail
	.align		8
        /*0008*/ 	.dword	__unnamed_1
	.align		8
        /*0010*/ 	.dword	_ZN40_INTERNAL_9fdde29b_4_k_cu_b4930e22_156294cuda3std3__45__cpo5beginE
	.align		8
        /*0018*/ 	.dword	_ZN40_INTERNAL_9fdde29b_4_k_cu_b4930e22_156294cuda3std3__45__cpo3endE
	.align		8
        /*0020*/ 	.dword	_ZN40_INTERNAL_9fdde29b_4_k_cu_b4930e22_156294cuda3std3__45__cpo6cbeginE
	.align		8
        /*0028*/ 	.dword	_ZN40_INTERNAL_9fdde29b_4_k_cu_b4930e22_156294cuda3std3__45__cpo4cendE
	.align		8
        /*0030*/ 	.dword	_ZN40_INTERNAL_9fdde29b_4_k_cu_b4930e22_156294cuda3std3__442_GLOBAL__N__9fdde29b_4_k_cu_b4930e22_156296ignoreE
	.align		8
        /*0038*/ 	.dword	_ZN40_INTERNAL_9fdde29b_4_k_cu_b4930e22_156294cuda3std3__419piecewise_constructE
	.align		8
        /*0040*/ 	.dword	_ZN40_INTERNAL_9fdde29b_4_k_cu_b4930e22_156294cuda3std3__48in_placeE
	.align		8
        /*0048*/ 	.dword	_ZN40_INTERNAL_9fdde29b_4_k_cu_b4930e22_156294cuda3std6ranges3__45__cpo4swapE
	.align		8
        /*0050*/ 	.dword	_ZN40_INTERNAL_9fdde29b_4_k_cu_b4930e22_156294cuda3std6ranges3__45__cpo9iter_moveE
	.align		8
        /*0058*/ 	.dword	_ZN40_INTERNAL_9fdde29b_4_k_cu_b4930e22_156294cute7productE
	.align		8
        /*0060*/ 	.dword	_ZN40_INTERNAL_9fdde29b_4_k_cu_b4930e22_156294cute1_E
	.align		8
        /*0068*/ 	.dword	$str$22
	.align		8
        /*0070*/ 	.dword	$str$23


//--------------------- .text._ZN7cutlass13device_kernelINS_4gemm6kernel13GemmUniversalIN4cute5tupleIJiiiiEEENS1_10collective13CollectiveMmaINS1_34MainloopSm90TmaGmmaWarpSpecializedILi20ENS5_IJNS4_1CILi1EEESB_SB_EEENS1_35KernelTmaWarpSpecializedCooperativeEEENS5_IJNSA_ILi192EEENSA_ILi160EEENSA_ILi32EEEEEEaNS5_IJlSB_lEEEaSJ_NS4_8TiledMMAINS4_8MMA_AtomIJNS4_4SM904GMMA26MMA_64x32x32_S32S8S8_SS_TNEEEENS4_6LayoutINS5_IJNSA_ILi2EEESB_SB_EEENS5_IJSB_NSA_ILi0EEEST_EEEEENS5_IJNS4_10UnderscoreESW_SW_EEEEENS4_13SM90_TMA_LOADENS4_14ComposedLayoutINS4_7SwizzleILi1ELi4ELi3EEENS4_18smem_ptr_flag_bitsILi8EEENSQ_INS5_IJNSA_ILi8EEESH_EEENS5_IJSH_SB_EEEEEEEvNS4_8identityESZ_S19_vS1A_EENS_8epilogue10collective6detail29Sm90TmaWarpSpecializedAdapterINS1D_15DefaultEpilogueIaSJ_SJ_NS1C_6thread17LinearCombinationIaLi1EiiLNS1H_9ScaleType4KindE0ELNS_15FloatRoundStyleE2EaEENS1_15EpilogueDefaultEEEEEvvEEEEvNT_6ParamsE --------------------------
	.section	.text._ZN7cutlass13device_kernelINS_4gemm6kernel13GemmUniversalIN4cute5tupleIJiiiiEEENS1_10collective13CollectiveMmaINS1_34MainloopSm90TmaGmmaWarpSpecializedILi20ENS5_IJNS4_1CILi1EEESB_SB_EEENS1_35KernelTmaWarpSpecializedCooperativeEEENS5_IJNSA_ILi192EEENSA_ILi160EEENSA_ILi32EEEEEEaNS5_IJlSB_lEEEaSJ_NS4_8TiledMMAINS4_8MMA_AtomIJNS4_4SM904GMMA26MMA_64x32x32_S32S8S8_SS_TNEEEENS4_6LayoutINS5_IJNSA_ILi2EEESB_SB_EEENS5_IJSB_NSA_ILi0EEEST_EEEEENS5_IJNS4_10UnderscoreESW_SW_EEEEENS4_13SM90_TMA_LOADENS4_14ComposedLayoutINS4_7SwizzleILi1ELi4ELi3EEENS4_18smem_ptr_flag_bitsILi8EEENSQ_INS5_IJNSA_ILi8EEESH_EEENS5_IJSH_SB_EEEEEEEvNS4_8identityESZ_S19_vS1A_EENS_8epilogue10collective6detail29Sm90TmaWarpSpecializedAdapterINS1D_15DefaultEpilogueIaSJ_SJ_NS1C_6thread17LinearCombinationIaLi1EiiLNS1H_9ScaleType4KindE0ELNS_15FloatRoundStyleE2EaEENS1_15EpilogueDefaultEEEEEvvEEEEvNT_6ParamsE,"ax",@progbits
	.align	128
.text._ZN7cutlass13device_kernelINS_4gemm6kernel13GemmUniversalIN4cute5tupleIJiiiiEEENS1_10collective13CollectiveMmaINS1_34MainloopSm90TmaGmmaWarpSpecializedILi20ENS5_IJNS4_1CILi1EEESB_SB_EEENS1_35KernelTmaWarpSpecializedCooperativeEEENS5_IJNSA_ILi192EEENSA_ILi160EEENSA_ILi32EEEEEEaNS5_IJlSB_lEEEaSJ_NS4_8TiledMMAINS4_8MMA_AtomIJNS4_4SM904GMMA26MMA_64x32x32_S32S8S8_SS_TNEEEENS4_6LayoutINS5_IJNSA_ILi2EEESB_SB_EEENS5_IJSB_NSA_ILi0EEEST_EEEEENS5_IJNS4_10UnderscoreESW_SW_EEEEENS4_13SM90_TMA_LOADENS4_14ComposedLayoutINS4_7SwizzleILi1ELi4ELi3EEENS4_18smem_ptr_flag_bitsILi8EEENSQ_INS5_IJNSA_ILi8EEESH_EEENS5_IJSH_SB_EEEEEEEvNS4_8identityESZ_S19_vS1A_EENS_8epilogue10collective6detail29Sm90TmaWarpSpecializedAdapterINS1D_15DefaultEpilogueIaSJ_SJ_NS1C_6thread17LinearCombinationIaLi1EiiLNS1H_9ScaleType4KindE0ELNS_15FloatRoundStyleE2EaEENS1_15EpilogueDefaultEEEEEvvEEEEvNT_6ParamsE:
        .type           _ZN7cutlass13device_kernelINS_4gemm6kernel13GemmUniversalIN4cute5tupleIJiiiiEEENS1_10collective13CollectiveMmaINS1_34MainloopSm90TmaGmmaWarpSpecializedILi20ENS5_IJNS4_1CILi1EEESB_SB_EEENS1_35KernelTmaWarpSpecializedCooperativeEEENS5_IJNSA_ILi192EEENSA_ILi160EEENSA_ILi32EEEEEEaNS5_IJlSB_lEEEaSJ_NS4_8TiledMMAINS4_8MMA_AtomIJNS4_4SM904GMMA26MMA_64x32x32_S32S8S8_SS_TNEEEENS4_6LayoutINS5_IJNSA_ILi2EEESB_SB_EEENS5_IJSB_NSA_ILi0EEEST_EEEEENS5_IJNS4_10UnderscoreESW_SW_EEEEENS4_13SM90_TMA_LOADENS4_14ComposedLayoutINS4_7SwizzleILi1ELi4ELi3EEENS4_18smem_ptr_flag_bitsILi8EEENSQ_INS5_IJNSA_ILi8EEESH_EEENS5_IJSH_SB_EEEEEEEvNS4_8identityESZ_S19_vS1A_EENS_8epilogue10collective6detail29Sm90TmaWarpSpecializedAdapterINS1D_15DefaultEpilogueIaSJ_SJ_NS1C_6thread17LinearCombinationIaLi1EiiLNS1H_9ScaleType4KindE0ELNS_15FloatRoundStyleE2EaEENS1_15EpilogueDefaultEEEEEvvEEEEvNT_6ParamsE,@function
        .size           _ZN7cutlass13device_kernelINS_4gemm6kernel13GemmUniversalIN4cute5tupleIJiiiiEEENS1_10collective13CollectiveMmaINS1_34MainloopSm90TmaGmmaWarpSpecializedILi20ENS5_IJNS4_1CILi1EEESB_SB_EEENS1_35KernelTmaWarpSpecializedCooperativeEEENS5_IJNSA_ILi192EEENSA_ILi160EEENSA_ILi32EEEEEEaNS5_IJlSB_lEEEaSJ_NS4_8TiledMMAINS4_8MMA_AtomIJNS4_4SM904GMMA26MMA_64x32x32_S32S8S8_SS_TNEEEENS4_6LayoutINS5_IJNSA_ILi2EEESB_SB_EEENS5_IJSB_NSA_ILi0EEEST_EEEEENS5_IJNS4_10UnderscoreESW_SW_EEEEENS4_13SM90_TMA_LOADENS4_14ComposedLayoutINS4_7SwizzleILi1ELi4ELi3EEENS4_18smem_ptr_flag_bitsILi8EEENSQ_INS5_IJNSA_ILi8EEESH_EEENS5_IJSH_SB_EEEEEEEvNS4_8identityESZ_S19_vS1A_EENS_8epilogue10collective6detail29Sm90TmaWarpSpecializedAdapterINS1D_15DefaultEpilogueIaSJ_SJ_NS1C_6thread17LinearCombinationIaLi1EiiLNS1H_9ScaleType4KindE0ELNS_15FloatRoundStyleE2EaEENS1_15EpilogueDefaultEEEEEvvEEEEvNT_6ParamsE,(.L_x_423 - _ZN7cutlass13device_kernelINS_4gemm6kernel13GemmUniversalIN4cute5tupleIJiiiiEEENS1_10collective13CollectiveMmaINS1_34MainloopSm90TmaGmmaWarpSpecializedILi20ENS5_IJNS4_1CILi1EEESB_SB_EEENS1_35KernelTmaWarpSpecializedCooperativeEEENS5_IJNSA_ILi192EEENSA_ILi160EEENSA_ILi32EEEEEEaNS5_IJlSB_lEEEaSJ_NS4_8TiledMMAINS4_8MMA_AtomIJNS4_4SM904GMMA26MMA_64x32x32_S32S8S8_SS_TNEEEENS4_6LayoutINS5_IJNSA_ILi2EEESB_SB_EEENS5_IJSB_NSA_ILi0EEEST_EEEEENS5_IJNS4_10UnderscoreESW_SW_EEEEENS4_13SM90_TMA_LOADENS4_14ComposedLayoutINS4_7SwizzleILi1ELi4ELi3EEENS4_18smem_ptr_flag_bitsILi8EEENSQ_INS5_IJNSA_ILi8EEESH_EEENS5_IJSH_SB_EEEEEEEvNS4_8identityESZ_S19_vS1A_EENS_8epilogue10collective6detail29Sm90TmaWarpSpecializedAdapterINS1D_15DefaultEpilogueIaSJ_SJ_NS1C_6thread17LinearCombinationIaLi1EiiLNS1H_9ScaleType4KindE0ELNS_15FloatRoundStyleE2EaEENS1_15EpilogueDefaultEEEEEvvEEEEvNT_6ParamsE)
        .other          _ZN7cutlass13device_kernelINS_4gemm6kernel13GemmUniversalIN4cute5tupleIJiiiiEEENS1_10collective13CollectiveMmaINS1_34MainloopSm90TmaGmmaWarpSpecializedILi20ENS5_IJNS4_1CILi1EEESB_SB_EEENS1_35KernelTmaWarpSpecializedCooperativeEEENS5_IJNSA_ILi192EEENSA_ILi160EEENSA_ILi32EEEEEEaNS5_IJlSB_lEEEaSJ_NS4_8TiledMMAINS4_8MMA_AtomIJNS4_4SM904GMMA26MMA_64x32x32_S32S8S8_SS_TNEEEENS4_6LayoutINS5_IJNSA_ILi2EEESB_SB_EEENS5_IJSB_NSA_ILi0EEEST_EEEEENS5_IJNS4_10UnderscoreESW_SW_EEEEENS4_13SM90_TMA_LOADENS4_14ComposedLayoutINS4_7SwizzleILi1ELi4ELi3EEENS4_18smem_ptr_flag_bitsILi8EEENSQ_INS5_IJNSA_ILi8EEESH_EEENS5_IJSH_SB_EEEEEEEvNS4_8identityESZ_S19_vS1A_EENS_8epilogue10collective6detail29Sm90TmaWarpSpecializedAdapterINS1D_15DefaultEpilogueIaSJ_SJ_NS1C_6thread17LinearCombinationIaLi1EiiLNS1H_9ScaleType4KindE0ELNS_15FloatRoundStyleE2EaEENS1_15EpilogueDefaultEEEEEvvEEEEvNT_6ParamsE,@"STO_CUDA_ENTRY STV_DEFAULT"
_ZN7cutlass13device_kernelINS_4gemm6kernel13GemmUniversalIN4cute5tupleIJiiiiEEENS1_10collective13CollectiveMmaINS1_34MainloopSm90TmaGmmaWarpSpecializedILi20ENS5_IJNS4_1CILi1EEESB_SB_EEENS1_35KernelTmaWarpSpecializedCooperativeEEENS5_IJNSA_ILi192EEENSA_ILi160EEENSA_ILi32EEEEEEaNS5_IJlSB_lEEEaSJ_NS4_8TiledMMAINS4_8MMA_AtomIJNS4_4SM904GMMA26MMA_64x32x32_S32S8S8_SS_TNEEEENS4_6LayoutINS5_IJNSA_ILi2EEESB_SB_EEENS5_IJSB_NSA_ILi0EEEST_EEEEENS5_IJNS4_10UnderscoreESW_SW_EEEEENS4_13SM90_TMA_LOADENS4_14ComposedLayoutINS4_7SwizzleILi1ELi4ELi3EEENS4_18smem_ptr_flag_bitsILi8EEENSQ_INS5_IJNSA_ILi8EEESH_EEENS5_IJSH_SB_EEEEEEEvNS4_8identityESZ_S19_vS1A_EENS_8epilogue10collective6detail29Sm90TmaWarpSpecializedAdapterINS1D_15DefaultEpilogueIaSJ_SJ_NS1C_6thread17LinearCombinationIaLi1EiiLNS1H_9ScaleType4KindE0ELNS_15FloatRoundStyleE2EaEENS1_15EpilogueDefaultEEEEEvvEEEEvNT_6ParamsE:
[----:B------:R-:W0:Y:S01]  /*0000*/  LDC R1, c[0x0][0x28] ;  /* 0x00000a00ff017b82 */ /* 0x000e220000000800 */
[----:B------:R-:W1:Y:S01]  /*0010*/  S2R R23, SR_TID.X ;  /* 0x0000000000177919 */ /* 0x000e620000002100 */
[----:B------:R-:W-:Y:S01]  /*0020*/  ELECT P0, URZ, PT ;  /* 0x00000000003f782f */ /* 0x000fe20003800000 */
[----:B------:R-:W-:Y:S01]  /*0030*/  BSSY B0, `(.L_x_0) ;  /* 0x000000f000007945 */ /* 0x000fe20003800000 */
[--C-:B-1----:R-:W-:Y:S02]  /*0040*/  SHF.R.U32.HI R0, RZ, 0x5, R23.reuse ;  /* 0x00000005ff007819 */ /* 0x102fe40000011617 */
[----:B------:R-:W-:-:S03]  /*0050*/  SHF.R.U32.HI R3, RZ, 0x7, R23 ;  /* 0x00000007ff037819 */ /* 0x000fc60000011617 */
[----:B------:R-:W1:Y:S04]  /*0060*/  SHFL.IDX PT, R2, R0, RZ, 0x1f ;  /* 0x00001fff00027589 */ /* 0x000e6800000e0000 */
[----:B------:R2:W3:Y:S01]  /*0070*/  SHFL.IDX PT, R10, R3, RZ, 0x1f ;  /* 0x00001fff030a7589 */ /* 0x0004e200000e0000 */
[----:B-1----:R-:W-:-:S13]  /*0080*/  ISETP.NE.OR P0, PT, R2, RZ, !P0 ;  /* 0x000000ff0200720c */ /* 0x002fda0004705670 */
[----:B0-23--:R-:W-:Y:S05]  /*0090*/  @P0 BRA `(.L_x_1) ;  /* 0x0000000000200947 */ /* 0x00dfea0003800000 */
[----:B------:R-:W-:Y:S02]  /*00a0*/  ULDC.64 UR4, c[0x0][0x198] ;  /* 0x0000660000047ab9 */ /* 0x000fe40000000a00 */
[----:B------:R-:W-:Y:S02]  /*00b0*/  UIADD3 UR6, UP0, UR4, 0xf0, URZ ;  /* 0x000000f004067890 */ /* 0x000fe4000ff1e03f */
[----:B------:R-:W-:Y:S02]  /*00c0*/  UIADD3 UR4, UP1, UR4, 0x1f0, URZ ;  /* 0x000001f004047890 */ /* 0x000fe4000ff3e03f */
[----:B------:R-:W-:Y:S02]  /*00d0*/  UIADD3.X UR7, URZ, UR5, URZ, UP0, !UPT ;  /* 0x000000053f077290 */ /* 0x000fe400087fe43f */
[----:B------:R-:W-:-:S07]  /*00e0*/  UIADD3.X UR5, URZ, UR5, URZ, UP1, !UPT ;  /* 0x000000053f057290 */ /* 0x000fce0008ffe43f */
[----:B------:R0:W-:Y:S02]  /*00f0*/  UTMACCTL.PF [UR6] ;  /* 0x00000000060079b9 */ /* 0x0001e40008040000 */
[----:B------:R0:W-:Y:S02]  /*0100*/  UTMACCTL.PF [UR4] ;  /* 0x00000000040079b9 */ /* 0x0001e40008040000 */
[----:B0-----:R-:W-:Y:S01]  /*0110*/  NOP ;  /* 0x0000000000007918 */ /* 0x001fe20000000000 */
.L_x_1:
[----:B------:R-:W-:Y:S05]  /*0120*/  BSYNC B0 ;  /* 0x0000000000007941 */ /* 0x000fea0003800000 */
.L_x_0:
[----:B------:R-:W0:Y:S02]  /*0130*/  SHFL.IDX PT, R3, R0, RZ, 0x1f ;  /* 0x00001fff00037589 */ /* 0x000e2400000e0000 */
[----:B0-----:R-:W-:-:S13]  /*0140*/  ISETP.NE.AND P0, PT, R3, RZ, PT ;  /* 0x000000ff0300720c */ /* 0x001fda0003f05270 */
[----:B------:R-:W-:Y:S05]  /*0150*/  @P0 BRA `(.L_x_2) ;  /* 0x0000000000e40947 */ /* 0x000fea0003800000 */
[----:B------:R-:W-:Y:S01]  /*0160*/  ELECT P0, URZ, PT ;  /* 0x00000000003f782f */ /* 0x000fe20003800000 */
[----:B------:R-:W-:-:S12]  /*0170*/  BSSY B0, `(.L_x_2) ;  /* 0x0000037000007945 */ /* 0x000fd80003800000 */
[----:B------:R-:W-:Y:S05]  /*0180*/  @!P0 BRA `(.L_x_3) ;  /* 0x0000000000d48947 */ /* 0x000fea0003800000 */
[----:B------:R-:W0:Y:S01]  /*0190*/  S2UR UR8, SR_CgaCtaId ;  /* 0x00000000000879c3 */ /* 0x000e220000008800 */
[----:B------:R-:W-:Y:S01]  /*01a0*/  UMOV UR4, 0x400 ;  /* 0x0000040000047882 */ /* 0x000fe20000000000 */
[----:B------:R-:W-:Y:S01]  /*01b0*/  UMOV UR5, 0x1 ;  /* 0x0000000100057882 */ /* 0x000fe20000000000 */
[----:B------:R-:W-:Y:S02]  /*01c0*/  UMOV UR6, 0x100 ;  /* 0x0000010000067882 */ /* 0x000fe40000000000 */
[----:B------:R-:W-:-:S04]  /*01d0*/  UIADD3 UR6, -UR6, 0x100000, URZ ;  /* 0x0010000006067890 */ /* 0x000fc8000fffe13f */
[----:B------:R-:W-:Y:S02]  /*01e0*/  USHF.L.U32 UR7, UR6, 0xb, URZ ;  /* 0x0000000b06077899 */ /* 0x000fe4000800063f */
[----:B------:R-:W-:Y:S02]  /*01f0*/  USHF.L.U32 UR6, UR6, 0x1, URZ ;  /* 0x0000000106067899 */ /* 0x000fe4000800063f */
[----:B0-----:R-:W-:Y:S02]  /*0200*/  ULEA UR8, UR8, UR4, 0x18 ;  /* 0x0000000408087291 */ /* 0x001fe4000f8ec03f */
[----:B------:R-:W-:-:S04]  /*0210*/  UIADD3 UR4, -UR5, 0x100000, URZ ;  /* 0x0010000005047890 */ /* 0x000fc8000fffe13f */
[----:B------:R-:W-:Y:S02]  /*0220*/  USHF.L.U32 UR5, UR4, 0xb, URZ ;  /* 0x0000000b04057899 */ /* 0x000fe4000800063f */
[----:B------:R-:W-:Y:S01]  /*0230*/  USHF.L.U32 UR4, UR4, 0x1, URZ ;  /* 0x0000000104047899 */ /* 0x000fe2000800063f */
[----:B------:R-:W0:Y:S11]  /*0240*/  FENCE.VIEW.ASYNC.S ;  /* 0x00000000000073c6 */ /* 0x000e360000000000 */
[----:B0-----:R0:W1:Y:S01]  /*0250*/  SYNCS.EXCH.64 URZ, [UR8], UR4 ;  /* 0x00000004083f75b2 */ /* 0x0010620008000100 */
[----:B------:R0:W2:Y:S01]  /*0260*/  SYNCS.EXCH.64 URZ, [UR8+0xa0], UR6 ;  /* 0x0000a006083f75b2 */ /* 0x0000a20008000100 */
[----:B------:R0:W3:Y:S01]  /*0270*/  SYNCS.EXCH.64 URZ, [UR8+0x8], UR4 ;  /* 0x00000804083f75b2 */ /* 0x0000e20008000100 */
[----:B------:R0:W4:Y:S01]  /*0280*/  SYNCS.EXCH.64 URZ, [UR8+0xa8], UR6 ;  /* 0x0000a806083f75b2 */ /* 0x0001220008000100 */
[----:B------:R0:W0:Y:S01]  /*0290*/  SYNCS.EXCH.64 URZ, [UR8+0x10], UR4 ;  /* 0x00001004083f75b2 */ /* 0x0000220008000100 */
        /* <DEDUP_REMOVED lines=35> */
[----:B-1234-:R-:W-:Y:S01]  /*04d0*/  NOP ;  /* 0x0000000000007918 */ /* 0x01efe20000000000 */
.L_x_3:
[----:B0-----:R-:W-:Y:S05]  /*04e0*/  BSYNC B0 ;  /* 0x0000000000007941 */ /* 0x001fea0003800000 */
.L_x_2:
[----:B------:R-:W0:Y:S01]  /*04f0*/  SHFL.IDX PT, R0, R0, RZ, 0x1f ;  /* 0x00001fff00007589 */ /* 0x000e2200000e0000 */
[----:B------:R-:W-:Y:S01]  /*0500*/  ELECT P0, URZ, PT ;  /* 0x00000000003f782f */ /* 0x000fe20003800000 */
[----:B------:R-:W1:Y:S01]  /*0510*/  LDC R4, c[0x0][0x65c] ;  /* 0x00019700ff047b82 */ /* 0x000e620000000800 */
[----:B------:R-:W-:Y:S01]  /*0520*/  SHF.R.S32.HI R5, RZ, 0x1f, R2 ;  /* 0x0000001fff057819 */ /* 0x000fe20000011402 */
[----:B------:R-:W2:Y:S01]  /*0530*/  S2R R3, SR_CTAID.Y ;  /* 0x0000000000037919 */ /* 0x000ea20000002600 */
[----:B------:R-:W-:Y:S01]  /*0540*/  UMOV UR4, 0x20 ;  /* 0x0000002000047882 */ /* 0x000fe20000000000 */
[----:B------:R-:W-:Y:S01]  /*0550*/  ISETP.NE.AND P2, PT, R10, RZ, PT ;  /* 0x000000ff0a00720c */ /* 0x000fe20003f45270 */
[----:B------:R-:W-:Y:S01]  /*0560*/  NOP ;  /* 0x0000000000007918 */ /* 0x000fe20000000000 */
[----:B------:R-:W-:Y:S01]  /*0570*/  LEA.HI R5, R5, R2, RZ, 0x2 ;  /* 0x0000000205057211 */ /* 0x000fe200078f10ff */
[----:B------:R-:W-:-:S03]  /*0580*/  NOP ;  /* 0x0000000000007918 */ /* 0x000fc60000000000 */
[----:B------:R-:W-:Y:S02]  /*0590*/  LOP3.LUT R5, R5, 0xfffffffc, RZ, 0xc0, !PT ;  /* 0xfffffffc05057812 */ /* 0x000fe400078ec0ff */
[----:B0-----:R-:W-:-:S03]  /*05a0*/  ISETP.NE.OR P0, PT, R0, RZ, !P0 ;  /* 0x000000ff0000720c */ /* 0x001fc60004705670 */
[----:B------:R-:W-:Y:S01]  /*05b0*/  IMAD.IADD R0, R2, 0x1, -R5 ;  /* 0x0000000102007824 */ /* 0x000fe200078e0a05 */
[----:B-1----:R-:W-:Y:S01]  /*05c0*/  ISETP.NE.AND P3, PT, R4, 0x1, PT ;  /* 0x000000010400780c */ /* 0x002fe20003f65270 */
[----:B------:R-:W-:Y:S01]  /*05d0*/  IMAD.MOV.U32 R5, RZ, RZ, RZ ;  /* 0x000000ffff057224 */ /* 0x000fe200078e00ff */
[----:B------:R-:W0:Y:S07]  /*05e0*/  S2R R4, SR_CTAID.X ;  /* 0x0000000000047919 */ /* 0x000e2e0000002500 */
[----:B------:R-:W-:Y:S01]  /*05f0*/  VOTEU.ALL UP0, P0 ;  /* 0x00000000003f7886 */ /* 0x000fe20000000000 */
[----:B------:R-:W-:-:S03]  /*0600*/  VOTEU.ALL UP1, P0 ;  /* 0x00000000003f7886 */ /* 0x000fc60000020000 */
[----:B------:R-:W0:Y:S01]  /*0610*/  @P3 LDC R9, c[0x0][0x10] ;  /* 0x00000400ff093b82 */ /* 0x000e220000000800 */
[----:B--2---:R-:W-:Y:S01]  /*0620*/  @P3 IMAD.MOV.U32 R6, RZ, RZ, R3 ;  /* 0x000000ffff063224 */ /* 0x004fe200078e0003 */
[----:B------:R-:W-:Y:S01]  /*0630*/  @!UP0 UMOV UR6, 0x400 ;  /* 0x0000040000068882 */ /* 0x000fe20000000000 */
[----:B------:R-:W-:-:S04]  /*0640*/  @!UP0 UIADD3 UR4, -UR4, 0x100000, URZ ;  /* 0x0010000004048890 */ /* 0x000fc8000fffe13f */
[----:B------:R-:W-:Y:S02]  /*0650*/  @!UP0 USHF.L.U32 UR5, UR4, 0xb, URZ ;  /* 0x0000000b04058899 */ /* 0x000fe4000800063f */
[----:B------:R-:W-:Y:S01]  /*0660*/  @!UP0 USHF.L.U32 UR4, UR4, 0x1, URZ ;  /* 0x0000000104048899 */ /* 0x000fe2000800063f */
[----:B------:R-:W-:Y:S02]  /*0670*/  @P3 IMAD.MOV.U32 R7, RZ, RZ, RZ ;  /* 0x000000ffff073224 */ /* 0x000fe400078e00ff */
[----:B------:R-:W-:Y:S01]  /*0680*/  @P3 IMAD.MOV.U32 R13, RZ, RZ, RZ ;  /* 0x000000ffff0d3224 */ /* 0x000fe200078e00ff */
[----:B------:R-:W1:Y:S08]  /*0690*/  @!UP0 S2UR UR7, SR_CgaCtaId ;  /* 0x00000000000789c3 */ /* 0x000e700000008800 */
[----:B------:R-:W2:Y:S01]  /*06a0*/  @!P3 LDC R11, c[0x0][0xc] ;  /* 0x00000300ff0bbb82 */ /* 0x000ea20000000800 */
[----:B0-----:R-:W-:-:S04]  /*06b0*/  @P3 IMAD.WIDE.U32 R8, R4, R9, R6 ;  /* 0x0000000904083225 */ /* 0x001fc800078e0006 */
[----:B------:R-:W-:Y:S02]  /*06c0*/  @P3 IMAD.MOV.U32 R17, RZ, RZ, R8 ;  /* 0x000000ffff113224 */ /* 0x000fe400078e0008 */
[----:B------:R-:W-:Y:S01]  /*06d0*/  @P3 IMAD.IADD R16, R9, 0x1, R13 ;  /* 0x0000000109103824 */ /* 0x000fe200078e020d */
[----:B-1----:R-:W-:Y:S01]  /*06e0*/  @!UP0 ULEA UR6, UR7, UR6, 0x18 ;  /* 0x0000000607068291 */ /* 0x002fe2000f8ec03f */
[----:B------:R-:W-:Y:S01]  /*06f0*/  VOTEU.ALL UP0, P0 ;  /* 0x00000000003f7886 */ /* 0x000fe20000000000 */
[----:B------:R-:W-:-:S04]  /*0700*/  ISETP.NE.AND P0, PT, R0, 0x3, PT ;  /* 0x000000030000780c */ /* 0x000fc80003f05270 */
[----:B------:R-:W-:Y:S01]  /*0710*/  ISETP.EQ.OR P0, PT, R0, RZ, !P0 ;  /* 0x000000ff0000720c */ /* 0x000fe20004702670 */
[----:B--2---:R-:W-:-:S03]  /*0720*/  @!P3 IMAD.WIDE.U32 R6, R11, R3, R4 ;  /* 0x000000030b06b225 */ /* 0x004fc600078e0004 */
[C---:B------:R-:W-:Y:S01]  /*0730*/  ISETP.EQ.AND P0, PT, R10.reuse, RZ, P0 ;  /* 0x000000ff0a00720c */ /* 0x040fe20000702270 */
[----:B------:R-:W-:Y:S01]  /*0740*/  VIADD R10, R10, 0xffffffff ;  /* 0xffffffff0a0a7836 */ /* 0x000fe20000000000 */
[----:B------:R-:W0:Y:S02]  /*0750*/  FENCE.VIEW.ASYNC.S ;  /* 0x00000000000073c6 */ /* 0x000e240000000000 */
[----:B0-----:R0:W1:Y:S01]  /*0760*/  @!UP0 SYNCS.EXCH.64 URZ, [UR6+0x150], UR4 ;  /* 0x00015004063f85b2 */ /* 0x0010620008000100 */
[----:B------:R-:W-:Y:S01]  /*0770*/  @!P3 IMAD.MOV.U32 R17, RZ, RZ, R6 ;  /* 0x000000ffff11b224 */ /* 0x000fe200078e0006 */
[----:B------:R-:W-:Y:S01]  /*0780*/  SEL R2, RZ, 0x1, !P0 ;  /* 0x00000001ff027807 */ /* 0x000fe20004000000 */
[----:B------:R-:W-:Y:S01]  /*0790*/  @!P3 IMAD.MOV.U32 R16, RZ, RZ, R7 ;  /* 0x000000ffff10b224 */ /* 0x000fe200078e0007 */
[----:B------:R-:W-:-:S04]  /*07a0*/  ISETP.GE.U32.AND P1, PT, R10, 0x2, PT ;  /* 0x000000020a00780c */ /* 0x000fc80003f26070 */
[----:B------:R-:W-:Y:S01]  /*07b0*/  SEL R2, R2, 0x2, P1 ;  /* 0x0000000202027807 */ /* 0x000fe20000800000 */
[----:B------:R0:W1:Y:S01]  /*07c0*/  @!UP1 SYNCS.EXCH.64 URZ, [UR6+0x158], UR4 ;  /* 0x00015804063f95b2 */ /* 0x0000620008000100 */
[----:B------:R-:W-:Y:S01]  /*07d0*/  NOP ;  /* 0x0000000000007918 */ /* 0x000fe20000000000 */
[----:B-1----:R-:W-:Y:S06]  /*07e0*/  BAR.SYNC.DEFER_BLOCKING 0x0 ;  /* 0x0000000000007b1d */ /* 0x002fec0000010000 */
[----:B------:R-:W-:Y:S05]  /*07f0*/  @!P2 BRA `(.L_x_4) ;  /* 0x0000009c00a4a947 */ /* 0x000fea0003800000 */
[----:B------:R-:W-:-:S13]  /*0800*/  ISETP.GT.U32.AND P0, PT, R10, 0x1, PT ;  /* 0x000000010a00780c */ /* 0x000fda0003f04070 */
[----:B0-----:R-:W-:Y:S05]  /*0810*/  @P0 EXIT ;  /* 0x000000000000094d */ /* 0x001fea0003800000 */
[----:B------:R-:W-:Y:S01]  /*0820*/  ULDC.64 UR4, c[0x0][0x650] ;  /* 0x0001940000047ab9 */ /* 0x000fe20000000a00 */
[----:B------:R-:W-:Y:S01]  /*0830*/  PRMT R0, RZ, 0x7610, R0 ;  /* 0x00007610ff007816 */ /* 0x000fe20000000000 */
[----:B------:R-:W-:Y:S01]  /*0840*/  IMAD.MOV.U32 R19, RZ, RZ, -0x1 ;  /* 0xffffffffff137424 */ /* 0x000fe200078e00ff */
[----:B------:R-:W-:Y:S01]  /*0850*/  ISETP.GE.U32.AND P0, PT, R17, UR4, PT ;  /* 0x0000000411007c0c */ /* 0x000fe2000bf06070 */
[----:B------:R-:W-:Y:S02]  /*0860*/  IMAD.MOV.U32 R22, RZ, RZ, -0x1 ;  /* 0xffffffffff167424 */ /* 0x000fe400078e00ff */
[----:B------:R-:W-:Y:S01]  /*0870*/  IMAD.MOV.U32 R18, RZ, RZ, -0x1 ;  /* 0xffffffffff127424 */ /* 0x000fe200078e00ff */
[----:B------:R-:W-:-:S13]  /*0880*/  ISETP.GE.U32.AND.EX P0, PT, R16, UR5, PT, P0 ;  /* 0x0000000510007c0c */ /* 0x000fda000bf06100 */
[----:B------:R-:W-:Y:S05]  /*0890*/  @P0 BRA `(.L_x_5) ;  /* 0x0000000400600947 */ /* 0x000fea0003800000 */
[----:B------:R-:W0:Y:S01]  /*08a0*/  LDC.64 R14, c[0x0][0x628] ;  /* 0x00018a00ff0e7b82 */ /* 0x000e220000000a00 */
[----:B------:R-:W-:Y:S02]  /*08b0*/  IMAD.MOV.U32 R6, RZ, RZ, R17 ;  /* 0x000000ffff067224 */ /* 0x000fe400078e0011 */
[----:B------:R-:W-:-:S05]  /*08c0*/  IMAD.MOV.U32 R7, RZ, RZ, R16 ;  /* 0x000000ffff077224 */ /* 0x000fca00078e0010 */
[----:B------:R-:W1:Y:S08]  /*08d0*/  LDC R12, c[0x0][0x630] ;  /* 0x00018c00ff0c7b82 */ /* 0x000e700000000800 */
[----:B------:R-:W2:Y:S01]  /*08e0*/  LDC.64 R18, c[0x0][0x620] ;  /* 0x00018800ff127b82 */ /* 0x000ea20000000a00 */
[----:B0-----:R-:W-:-:S04]  /*08f0*/  ISETP.NE.U32.AND P0, PT, R14, RZ, PT ;  /* 0x000000ff0e00720c */ /* 0x001fc80003f05070 */
[----:B------:R-:W-:-:S13]  /*0900*/  ISETP.NE.AND.EX P0, PT, R15, RZ, PT, P0 ;  /* 0x000000ff0f00720c */ /* 0x000fda0003f05300 */
[----:B-12---:R-:W-:Y:S05]  /*0910*/  @!P0 BRA `(.L_x_6) ;  /* 0x0000000000288947 */ /* 0x006fea0003800000 */
[----:B------:R-:W0:Y:S02]  /*0920*/  LDC R0, c[0x0][0x634] ;  /* 0x00018d00ff007b82 */ /* 0x000e240000000800 */
[----:B0-----:R-:W-:-:S05]  /*0930*/  IADD3 R11, P0, R17, R0, RZ ;  /* 0x00000000110b7210 */ /* 0x001fca0007f1e0ff */
[----:B------:R-:W-:-:S04]  /*0940*/  IMAD.X R13, RZ, RZ, R16, P0 ;  /* 0x000000ffff0d7224 */ /* 0x000fc800000e0610 */
[----:B------:R-:W-:-:S04]  /*0950*/  IMAD.WIDE.U32 R6, R13, R14, RZ ;  /* 0x0000000e0d067225 */ /* 0x000fc800078e00ff */
[----:B------:R-:W-:-:S04]  /*0960*/  IMAD.WIDE.U32 R8, P0, R11, R15, R6 ;  /* 0x0000000f0b087225 */ /* 0x000fc80007800006 */
[----:B------:R-:W-:-:S04]  /*0970*/  IMAD.WIDE.U32 R6, R11, R14, RZ ;  /* 0x0000000e0b067225 */ /* 0x000fc800078e00ff */
[----:B------:R-:W-:Y:S01]  /*0980*/  IMAD.X R11, RZ, RZ, RZ, P0 ;  /* 0x000000ffff0b7224 */ /* 0x000fe200000e06ff */
[----:B------:R-:W-:Y:S01]  /*0990*/  IADD3 RZ, P0, R7, R8, RZ ;  /* 0x0000000807ff7210 */ /* 0x000fe20007f1e0ff */
[----:B------:R-:W-:-:S04]  /*09a0*/  IMAD.MOV.U32 R10, RZ, RZ, R9 ;  /* 0x000000ffff0a7224 */ /* 0x000fc800078e0009 */
[----:B------:R-:W-:-:S08]  /*09b0*/  IMAD.WIDE.U32.X R6, R13, R15, R10, P0 ;  /* 0x0000000f0d067225 */ /* 0x000fd000000e040a */
.L_x_6:
[-CC-:B------:R-:W-:Y:S01]  /*09c0*/  SHF.R.U64 R26, R6, R12.reuse, R7.reuse ;  /* 0x0000000c061a7219 */ /* 0x180fe20000001207 */
[----:B------:R-:W0:Y:S01]  /*09d0*/  LDC R10, c[0x0][0x618] ;  /* 0x00018600ff0a7b82 */ /* 0x000e220000000800 */
[----:B------:R-:W-:Y:S01]  /*09e0*/  SHF.R.U32.HI R5, RZ, R12, R7 ;  /* 0x0000000cff057219 */ /* 0x000fe20000011607 */
[----:B------:R-:W-:Y:S01]  /*09f0*/  ULDC UR4, c[0x0][0x150] ;  /* 0x0000540000047ab9 */ /* 0x000fe20000000800 */
[----:B------:R-:W-:Y:S01]  /*0a00*/  IADD3 R9, P0, RZ, -R26, RZ ;  /* 0x8000001aff097210 */ /* 0x000fe20007f1e0ff */
[----:B------:R-:W-:Y:S01]  /*0a10*/  IMAD.MOV.U32 R6, RZ, RZ, R17 ;  /* 0x000000ffff067224 */ /* 0x000fe200078e0011 */
[----:B------:R-:W-:Y:S01]  /*0a20*/  I2FP.F32.U32 R0, R4 ;  /* 0x0000000400007245 */ /* 0x000fe20000201000 */
[----:B------:R-:W-:Y:S02]  /*0a30*/  IMAD.MOV.U32 R7, RZ, RZ, R16 ;  /* 0x000000ffff077224 */ /* 0x000fe400078e0010 */
[----:B------:R-:W1:Y:S01]  /*0a40*/  LDC.64 R24, c[0x0][0x640] ;  /* 0x00019000ff187b82 */ /* 0x000e620000000a00 */
[----:B------:R-:W-:-:S02]  /*0a50*/  IMAD.X R11, RZ, RZ, ~R5, P0 ;  /* 0x000000ffff0b7224 */ /* 0x000fc400000e0e05 */
[----:B------:R-:W-:Y:S01]  /*0a60*/  FMUL R0, R0, UR4 ;  /* 0x0000000400007c20 */ /* 0x000fe20008400000 */
[----:B------:R-:W-:Y:S01]  /*0a70*/  IMAD.WIDE.U32 R6, R9, R18, R6 ;  /* 0x0000001209067225 */ /* 0x000fe200078e0006 */
[----:B------:R-:W-:-:S03]  /*0a80*/  ULDC UR4, c[0x0][0x154] ;  /* 0x0000550000047ab9 */ /* 0x000fc60000000800 */
[----:B------:R-:W-:Y:S01]  /*0a90*/  IMAD R8, R11, R18, RZ ;  /* 0x000000120b087224 */ /* 0x000fe200078e02ff */
[----:B------:R-:W2:Y:S01]  /*0aa0*/  LDC R5, c[0x0][0x144] ;  /* 0x00005100ff057b82 */ /* 0x000ea20000000800 */
[----:B------:R-:W3:Y:S02]  /*0ab0*/  F2I.U32.TRUNC.NTZ R0, R0 ;  /* 0x0000000000007305 */ /* 0x000ee4000020f000 */
[----:B------:R-:W-:-:S04]  /*0ac0*/  IMAD R9, R9, R19, R8 ;  /* 0x0000001309097224 */ /* 0x000fc800078e0208 */
[----:B------:R-:W-:Y:S01]  /*0ad0*/  IMAD.IADD R7, R7, 0x1, R9 ;  /* 0x0000000107077824 */ /* 0x000fe200078e0209 */
[----:B------:R-:W4:Y:S01]  /*0ae0*/  LDC R12, c[0x0][0x608] ;  /* 0x00018200ff0c7b82 */ /* 0x000f220000000800 */
[----:B------:R-:W-:-:S03]  /*0af0*/  IMAD.MOV.U32 R9, RZ, RZ, -0x1 ;  /* 0xffffffffff097424 */ /* 0x000fc600078e00ff */
[-CC-:B0-----:R-:W-:Y:S02]  /*0b00*/  SHF.R.U64 R18, R6, R10.reuse, R7.reuse ;  /* 0x0000000a06127219 */ /* 0x181fe40000001207 */
[----:B------:R-:W-:Y:S02]  /*0b10*/  I2FP.F32.U32 R6, R3 ;  /* 0x0000000300067245 */ /* 0x000fe40000201000 */
[----:B------:R-:W0:Y:S01]  /*0b20*/  LDC R22, c[0x0][0x658] ;  /* 0x00019600ff167b82 */ /* 0x000e220000000800 */
[----:B-1----:R-:W-:Y:S01]  /*0b30*/  ISETP.NE.U32.AND P0, PT, R24, RZ, PT ;  /* 0x000000ff1800720c */ /* 0x002fe20003f05070 */
[----:B---3--:R-:W-:Y:S01]  /*0b40*/  IMAD.MOV R8, RZ, RZ, -R0 ;  /* 0x000000ffff087224 */ /* 0x008fe200078e0a00 */
[----:B------:R-:W-:Y:S01]  /*0b50*/  SHF.R.U32.HI R7, RZ, R10, R7 ;  /* 0x0000000aff077219 */ /* 0x000fe20000011607 */
[----:B------:R-:W-:Y:S01]  /*0b60*/  FMUL R6, R6, UR4 ;  /* 0x0000000406067c20 */ /* 0x000fe20008400000 */
[----:B------:R-:W-:-:S03]  /*0b70*/  ISETP.NE.AND.EX P0, PT, R25, RZ, PT, P0 ;  /* 0x000000ff1900720c */ /* 0x000fc60003f05300 */
[----:B------:R-:W1:Y:S01]  /*0b80*/  LDC R14, c[0x0][0x148] ;  /* 0x00005200ff0e7b82 */ /* 0x000e620000000800 */
[----:B--2---:R-:W-:-:S07]  /*0b90*/  IMAD R0, R5, R8, R4 ;  /* 0x0000000805007224 */ /* 0x004fce00078e0204 */
[----:B------:R-:W2:Y:S01]  /*0ba0*/  LDC R20, c[0x0][0x600] ;  /* 0x00018000ff147b82 */ /* 0x000ea20000000800 */
[-CC-:B----4-:R-:W-:Y:S02]  /*0bb0*/  SHF.R.U64 R28, R18, R12.reuse, R7.reuse ;  /* 0x0000000c121c7219 */ /* 0x190fe40000001207 */
[----:B------:R-:W-:Y:S01]  /*0bc0*/  SHF.R.U32.HI R5, RZ, R12, R7 ;  /* 0x0000000cff057219 */ /* 0x000fe20000011607 */
[----:B------:R-:W-:Y:S01]  /*0bd0*/  IMAD.MOV.U32 R7, RZ, RZ, 0x1 ;  /* 0x00000001ff077424 */ /* 0x000fe200078e00ff */
[----:B------:R3:W4:Y:S03]  /*0be0*/  F2I.U32.TRUNC.NTZ R12, R6 ;  /* 0x00000006000c7305 */ /* 0x000726000020f000 */
[----:B------:R-:W1:Y:S01]  /*0bf0*/  LDC R15, c[0x0][0x648] ;  /* 0x00019200ff0f7b82 */ /* 0x000e620000000800 */
[-C--:B0-----:R-:W-:Y:S02]  /*0c00*/  SHF.L.U32 R4, R9, R22.reuse, RZ ;  /* 0x0000001609047219 */ /* 0x081fe400000006ff */
[----:B------:R-:W-:-:S02]  /*0c10*/  SHF.R.U64 R30, R28, R22, R5 ;  /* 0x000000161c1e7219 */ /* 0x000fc40000001205 */
[----:B------:R-:W-:Y:S02]  /*0c20*/  LOP3.LUT R11, RZ, R4, RZ, 0x33, !PT ;  /* 0x00000004ff0b7212 */ /* 0x000fe400078e33ff */
[-C--:B------:R-:W-:Y:S01]  /*0c30*/  SHF.R.U32.HI R5, RZ, R22.reuse, R5 ;  /* 0x00000016ff057219 */ /* 0x080fe20000011605 */
[----:B------:R-:W0:Y:S01]  /*0c40*/  LDC R19, c[0x0][0x638] ;  /* 0x00018e00ff137b82 */ /* 0x000e220000000800 */
[----:B------:R-:W-:Y:S01]  /*0c50*/  SHF.L.U32 R10, R7, R22, RZ ;  /* 0x00000016070a7219 */ /* 0x000fe200000006ff */
[----:B------:R-:W-:-:S06]  /*0c60*/  IMAD.MOV.U32 R4, RZ, RZ, R30 ;  /* 0x000000ffff047224 */ /* 0x000fcc00078e001e */
[----:B------:R-:W0:Y:S01]  /*0c70*/  LDC R21, c[0x0][0x610] ;  /* 0x00018400ff157b82 */ /* 0x000e220000000800 */
[----:B---34-:R-:W-:Y:S05]  /*0c80*/  @!P0 BRA `(.L_x_7) ;  /* 0x0000000000288947 */ /* 0x018fea0003800000 */
[----:B------:R-:W3:Y:S02]  /*0c90*/  LDC R9, c[0x0][0x64c] ;  /* 0x00019300ff097b82 */ /* 0x000ee40000000800 */
[----:B---3--:R-:W-:-:S05]  /*0ca0*/  IADD3 R9, P0, R30, R9, RZ ;  /* 0x000000091e097210 */ /* 0x008fca0007f1e0ff */
        /* <DEDUP_REMOVED lines=8> */
.L_x_7:
[----:B-1----:R-:W-:Y:S01]  /*0d30*/  SHF.R.U64 R4, R4, R15, R5 ;  /* 0x0000000f04047219 */ /* 0x002fe20000001205 */
[----:B--2---:R-:W-:Y:S01]  /*0d40*/  VIADD R5, R20, 0xffffffff ;  /* 0xffffffff14057836 */ /* 0x004fe20000000000 */
[----:B------:R-:W-:Y:S01]  /*0d50*/  LOP3.LUT R11, R28, R11, RZ, 0xc0, !PT ;  /* 0x0000000b1c0b7212 */ /* 0x000fe200078ec0ff */
[----:B------:R-:W-:Y:S02]  /*0d60*/  IMAD.MOV R12, RZ, RZ, -R12 ;  /* 0x000000ffff0c7224 */ /* 0x000fe400078e0a0c */
[----:B------:R-:W-:Y:S02]  /*0d70*/  IMAD.MOV R6, RZ, RZ, -R4 ;  /* 0x000000ffff067224 */ /* 0x000fe400078e0a04 */
[----:B------:R-:W-:Y:S01]  /*0d80*/  IMAD R11, R10, R4, R11 ;  /* 0x000000040a0b7224 */ /* 0x000fe200078e020b */
[----:B------:R-:W-:Y:S01]  /*0d90*/  LOP3.LUT R4, R18, R5, RZ, 0xc0, !PT ;  /* 0x0000000512047212 */ /* 0x000fe200078ec0ff */
[----:B------:R-:W-:Y:S02]  /*0da0*/  @P3 IMAD R0, R14, R12, R3 ;  /* 0x0000000c0e003224 */ /* 0x000fe400078e0203 */
[----:B0-----:R-:W-:-:S02]  /*0db0*/  IMAD R3, R6, R19, R30 ;  /* 0x0000001306037224 */ /* 0x001fc400078e021e */
[----:B------:R-:W-:Y:S02]  /*0dc0*/  IMAD R19, R11, R21, R0 ;  /* 0x000000150b137224 */ /* 0x000fe400078e0200 */
[----:B------:R-:W-:Y:S02]  /*0dd0*/  IMAD R4, R3, R20, R4 ;  /* 0x0000001403047224 */ /* 0x000fe400078e0204 */
[----:B------:R-:W-:Y:S02]  /*0de0*/  IMAD.MOV.U32 R0, RZ, RZ, 0x1 ;  /* 0x00000001ff007424 */ /* 0x000fe400078e00ff */
[----:B------:R-:W-:Y:S01]  /*0df0*/  IMAD.MOV.U32 R18, RZ, RZ, R26 ;  /* 0x000000ffff127224 */ /* 0x000fe200078e001a */
[----:B------:R-:W-:Y:S02]  /*0e00*/  SEL R22, R4, R19, !P3 ;  /* 0x0000001304167207 */ /* 0x000fe40005800000 */
[----:B------:R-:W-:-:S07]  /*0e10*/  SEL R19, R19, R4, !P3 ;  /* 0x0000000413137207 */ /* 0x000fce0005800000 */
.L_x_5:
[----:B------:R-:W-:-:S08]  /*0e20*/  NOP ;  /* 0x0000000000007918 */ /* 0x000fd00000000000 */
[----:B------:R-:W0:Y:S02]  /*0e30*/  USETMAXREG.TRY_ALLOC.CTAPOOL UP0, 0xe8 ;  /* 0x000000e8000079c8 */ /* 0x000e240008000600 */
[----:B0-----:R-:W-:-:S13]  /*0e40*/  PLOP3.LUT P0, PT, PT, PT, UP0, 0x80, 0x0 ;  /* 0x000000000000781c */ /* 0x001fda0003f0f008 */
[----:B------:R-:W-:Y:S05]  /*0e50*/  @!P0 BRA `(.L_x_5) ;  /* 0xfffffffc00f08947 */ /* 0x000fea000383ffff */
[----:B------:R-:W-:Y:S01]  /*0e60*/  ULDC.64 UR4, c[0x0][0x598] ;  /* 0x0001660000047ab9 */ /* 0x000fe20000000a00 */
[----:B------:R-:W-:Y:S01]  /*0e70*/  ULDC.64 UR36, c[0x0][0x208] ;  /* 0x0000820000247ab9 */ /* 0x000fe20000000a00 */
[----:B------:R-:W-:-:S04]  /*0e80*/  ISETP.NE.U32.AND P0, PT, RZ, UR4, PT ;  /* 0x00000004ff007c0c */ /* 0x000fc8000bf05070 */
[----:B------:R-:W-:-:S13]  /*0e90*/  ISETP.NE.AND.EX P0, PT, RZ, UR5, PT, P0 ;  /* 0x00000005ff007c0c */ /* 0x000fda000bf05300 */
[----:B------:R-:W-:Y:S05]  /*0ea0*/  @!P0 BRA `(.L_x_8) ;  /* 0x00000000001c8947 */ /* 0x000fea0003800000 */
[----:B------:R-:W0:Y:S02]  /*0eb0*/  LDC.64 R4, c[0x0][0x598] ;  /* 0x00016600ff047b82 */ /* 0x000e240000000a00 */
[----:B0-----:R-:W2:Y:S02]  /*0ec0*/  LDG.E.64 R4, desc[UR36][R4.64] ;  /* 0x0000002404047981 */ /* 0x001ea4000c1e1b00 */
[----:B--2---:R-:W-:-:S04]  /*0ed0*/  ISETP.NE.U32.AND P0, PT, R4, RZ, PT ;  /* 0x000000ff0400720c */ /* 0x004fc80003f05070 */
[----:B------:R-:W-:-:S13]  /*0ee0*/  ISETP.NE.AND.EX P0, PT, R5, RZ, PT, P0 ;  /* 0x000000ff0500720c */ /* 0x000fda0003f05300 */
[----:B------:R-:W-:Y:S05]  /*0ef0*/  @!P0 BRA `(.L_x_8) ;  /* 0x0000000000088947 */ /* 0x000fea0003800000 */
[----:B------:R0:W5:Y:S01]  /*0f00*/  LD.E R184, desc[UR36][R4.64] ;  /* 0x0000002404b87980 */ /* 0x000162000c101900 */
[----:B------:R-:W-:Y:S05]  /*0f10*/  BRA `(.L_x_9) ;  /* 0x0000000000247947 */ /* 0x000fea0003800000 */
.L_x_8:
[----:B------:R-:W-:Y:S02]  /*0f20*/  ULDC.64 UR4, c[0x0][0x588] ;  /* 0x0001620000047ab9 */ /* 0x000fe40000000a00 */
[----:B------:R-:W-:-:S04]  /*0f30*/  ISETP.NE.U32.AND P0, PT, RZ, UR4, PT ;  /* 0x00000004ff007c0c */ /* 0x000fc8000bf05070 */
[----:B------:R-:W-:-:S13]  /*0f40*/  ISETP.NE.AND.EX P0, PT, RZ, UR5, PT, P0 ;  /* 0x00000005ff007c0c */ /* 0x000fda000bf05300 */
[----:B------:R-:W-:Y:S05]  /*0f50*/  @!P0 BRA `(.L_x_10) ;  /* 0x00000000000c8947 */ /* 0x000fea0003800000 */
[----:B------:R-:W0:Y:S02]  /*0f60*/  LDC.64 R184, c[0x0][0x588] ;  /* 0x00016200ffb87b82 */ /* 0x000e240000000a00 */
[----:B0-----:R1:W5:Y:S01]  /*0f70*/  LDG.E R184, desc[UR36][R184.64] ;  /* 0x00000024b8b87981 */ /* 0x001362000c1e1900 */
[----:B------:R-:W-:Y:S05]  /*0f80*/  BRA `(.L_x_9) ;  /* 0x0000000000087947 */ /* 0x000fea0003800000 */
.L_x_10:
[----:B------:R-:W-:Y:S02]  /*0f90*/  ULDC UR4, c[0x0][0x580] ;  /* 0x0001600000047ab9 */ /* 0x000fe40000000800 */
[----:B------:R-:W-:-:S07]  /*0fa0*/  IMAD.U32 R184, RZ, RZ, UR4 ;  /* 0x00000004ffb87e24 */ /* 0x000fce000f8e00ff */
.L_x_9:
[----:B------:R-:W-:Y:S02]  /*0fb0*/  ULDC.64 UR4, c[0x0][0x5a0] ;  /* 0x0001680000047ab9 */ /* 0x000fe40000000a00 */
[----:B------:R-:W-:-:S04]  /*0fc0*/  ISETP.NE.U32.AND P0, PT, RZ, UR4, PT ;  /* 0x00000004ff007c0c */ /* 0x000fc8000bf05070 */
[----:B------:R-:W-:-:S13]  /*0fd0*/  ISETP.NE.AND.EX P0, PT, RZ, UR5, PT, P0 ;  /* 0x00000005ff007c0c */ /* 0x000fda000bf05300 */
[----:B------:R-:W-:Y:S05]  /*0fe0*/  @!P0 BRA `(.L_x_11) ;  /* 0x00000000001c8947 */ /* 0x000fea0003800000 */
[----:B0-----:R-:W0:Y:S02]  /*0ff0*/  LDC.64 R4, c[0x0][0x5a0] ;  /* 0x00016800ff047b82 */ /* 0x001e240000000a00 */
[----:B0-----:R-:W2:Y:S02]  /*1000*/  LDG.E.64 R4, desc[UR36][R4.64] ;  /* 0x0000002404047981 */ /* 0x001ea4000c1e1b00 */
[----:B--2---:R-:W-:-:S04]  /*1010*/  ISETP.NE.U32.AND P0, PT, R4, RZ, PT ;  /* 0x000000ff0400720c */ /* 0x004fc80003f05070 */
[----:B------:R-:W-:-:S13]  /*1020*/  ISETP.NE.AND.EX P0, PT, R5, RZ, PT, P0 ;  /* 0x000000ff0500720c */ /* 0x000fda0003f05300 */
[----:B------:R-:W-:Y:S05]  /*1030*/  @!P0 BRA `(.L_x_11) ;  /* 0x0000000000088947 */ /* 0x000fea0003800000 */
[----:B-1----:R0:W5:Y:S01]  /*1040*/  LD.E R185, desc[UR36][R4.64] ;  /* 0x0000002404b97980 */ /* 0x002162000c101900 */
[----:B------:R-:W-:Y:S05]  /*1050*/  BRA `(.L_x_12) ;  /* 0x0000000000247947 */ /* 0x000fea0003800000 */
.L_x_11:
[----:B------:R-:W-:Y:S02]  /*1060*/  ULDC.64 UR4, c[0x0][0x590] ;  /* 0x0001640000047ab9 */ /* 0x000fe40000000a00 */
[----:B------:R-:W-:-:S04]  /*1070*/  ISETP.NE.U32.AND P0, PT, RZ, UR4, PT ;  /* 0x00000004ff007c0c */ /* 0x000fc8000bf05070 */
[----:B------:R-:W-:-:S13]  /*1080*/  ISETP.NE.AND.EX P0, PT, RZ, UR5, PT, P0 ;  /* 0x00000005ff007c0c */ /* 0x000fda000bf05300 */
[----:B------:R-:W-:Y:S05]  /*1090*/  @!P0 BRA `(.L_x_13) ;  /* 0x00000000000c8947 */ /* 0x000fea0003800000 */
[----:B0-----:R-:W1:Y:S02]  /*10a0*/  LDC.64 R4, c[0x0][0x590] ;  /* 0x00016400ff047b82 */ /* 0x001e640000000a00 */
[----:B-1----:R1:W5:Y:S01]  /*10b0*/  LDG.E R185, desc[UR36][R4.64] ;  /* 0x0000002404b97981 */ /* 0x002362000c1e1900 */
[----:B------:R-:W-:Y:S05]  /*10c0*/  BRA `(.L_x_12) ;  /* 0x0000000000087947 */ /* 0x000fea0003800000 */
.L_x_13:
[----:B------:R-:W-:Y:S02]  /*10d0*/  ULDC UR4, c[0x0][0x584] ;  /* 0x0001610000047ab9 */ /* 0x000fe40000000800 */
[----:B-1----:R-:W-:-:S07]  /*10e0*/  IMAD.U32 R185, RZ, RZ, UR4 ;  /* 0x00000004ffb97e24 */ /* 0x002fce000f8e00ff */
.L_x_12:
[----:B------:R-:W-:-:S13]  /*10f0*/  LOP3.LUT P0, RZ, R0, 0xff, RZ, 0xc0, !PT ;  /* 0x000000ff00ff7812 */ /* 0x000fda000780c0ff */
[----:B------:R-:W-:Y:S05]  /*1100*/  @!P0 EXIT ;  /* 0x000000000000894d */ /* 0x000fea0003800000 */
[----:B------:R-:W-:Y:S01]  /*1110*/  ULDC UR4, c[0x0][0x28c] ;  /* 0x0000a30000047ab9 */ /* 0x000fe20000000800 */
[----:B------:R-:W-:Y:S01]  /*1120*/  UMOV UR38, URZ ;  /* 0x0000003f00267c82 */ /* 0x000fe20008000000 */
[----:B------:R-:W-:Y:S01]  /*1130*/  UIADD3 UR4, UR4, 0x1f, URZ ;  /* 0x0000001f04047890 */ /* 0x000fe2000fffe03f */
[----:B------:R-:W-:-:S03]  /*1140*/  UMOV UR39, URZ ;  /* 0x0000003f00277c82 */ /* 0x000fc60008000000 */
[----:B------:R-:W-:-:S04]  /*1150*/  USHF.R.S32.HI UR5, URZ, 0x1f, UR4 ;  /* 0x0000001f3f057899 */ /* 0x000fc80008011404 */
[----:B------:R-:W-:-:S04]  /*1160*/  ULEA.HI UR5, UR5, UR4, URZ, 0x5 ;  /* 0x0000000405057291 */ /* 0x000fc8000f8f283f */
[----:B------:R-:W-:-:S12]  /*1170*/  USHF.R.S32.HI UR40, URZ, 0x5, UR5 ;  /* 0x000000053f287899 */ /* 0x000fd80008011405 */
.L_x_355:
[----:B------:R-:W-:Y:S01]  /*1180*/  LOP3.LUT R0, R23, 0x80, RZ, 0xc0, !PT ;  /* 0x0000008017007812 */ /* 0x000fe200078ec0ff */
[----:B------:R-:W2:Y:S01]  /*1190*/  S2UR UR7, SR_CgaCtaId ;  /* 0x00000000000779c3 */ /* 0x000ea20000008800 */
[----:B------:R-:W-:Y:S02]  /*11a0*/  UMOV UR6, 0x400 ;  /* 0x0000040000067882 */ /* 0x000fe40000000000 */
[----:B------:R-:W-:-:S06]  /*11b0*/  SHF.R.U32.HI R0, RZ, 0x7, R0 ;  /* 0x00000007ff007819 */ /* 0x000fcc0000011600 */
[----:B---3--:R-:W3:Y:S01]  /*11c0*/  SHFL.IDX PT, R0, R0, RZ, 0x1f ;  /* 0x00001fff00007589 */ /* 0x008ee200000e0000 */
[----:B--2---:R-:W-:Y:S01]  /*11d0*/  ULEA UR6, UR7, UR6, 0x18 ;  /* 0x0000000607067291 */ /* 0x004fe2000f8ec03f */
[----:B---3--:R-:W-:-:S13]  /*11e0*/  R2UR UR4, R0 ;  /* 0x00000000000472ca */ /* 0x008fda00000e0000 */
[----:B------:R-:W-:-:S04]  /*11f0*/  ULEA.HI UR5, UR4, UR4, URZ, 0x1 ;  /* 0x0000000404057291 */ /* 0x000fc8000f8f083f */
[----:B------:R-:W-:-:S04]  /*1200*/  ULOP3.LUT UR5, UR5, 0x1ffffe, URZ, 0xc0, !UPT ;  /* 0x001ffffe05057892 */ /* 0x000fc8000f8ec03f */
[----:B------:R-:W-:-:S03]  /*1210*/  UIADD3 UR5, UR4, -UR5, URZ ;  /* 0x8000000504057290 */ /* 0x000fc6000fffe03f */
[----:B------:R-:W-:Y:S01]  /*1220*/  ULDC UR4, c[0x0][0x28c] ;  /* 0x0000a30000047ab9 */ /* 0x000fe20000000800 */
[----:B------:R-:W-:Y:S01]  /*1230*/  ULEA UR5, UR5, UR6, 0xb ;  /* 0x0000000605057291 */ /* 0x000fe2000f8e583f */
[----:B------:R-:W-:-:S03]  /*1240*/  ISETP.LT.AND P0, PT, RZ, UR4, PT ;  /* 0x00000004ff007c0c */ /* 0x000fc6000bf01270 */
[----:B------:R-:W-:-:S04]  /*1250*/  UIADD3 UR5, UR5, 0x200, URZ ;  /* 0x0000020005057890 */ /* 0x000fc8000fffe03f */
[----:B------:R-:W-:-:S04]  /*1260*/  USHF.R.U32.HI UR5, URZ, 0x4, UR5 ;  /* 0x000000043f057899 */ /* 0x000fc80008011605 */
[----:B------:R-:W-:-:S04]  /*1270*/  ULOP3.LUT UR5, UR5, 0x3fff, URZ, 0xc0, !UPT ;  /* 0x00003fff05057892 */ /* 0x000fc8000f8ec03f */
[----:B------:R-:W-:Y:S01]  /*1280*/  ULOP3.LUT UR41, UR5, 0x10000, URZ, 0xfc, !UPT ;  /* 0x0001000005297892 */ /* 0x000fe2000f8efc3f */
[----:B-1--4-:R-:W-:Y:S11]  /*1290*/  @P0 BRA `(.L_x_14) ;  /* 0x0000000000400947 */ /* 0x012ff60003800000 */
[----:B------:R-:W-:Y:S01]  /*12a0*/  MOV R0, 0x0 ;  /* 0x0000000000007802 */ /* 0x000fe20000000f00 */
[----:B------:R-:W-:Y:S01]  /*12b0*/  ULDC.64 UR4, c[0x4][0x68] ;  /* 0x01001a0000047ab9 */ /* 0x000fe20000000a00 */
[----:B------:R-:W-:Y:S01]  /*12c0*/  ULDC.64 UR6, c[0x4][0x8] ;  /* 0x0100020000067ab9 */ /* 0x000fe20000000a00 */
[----:B01----:R-:W-:Y:S01]  /*12d0*/  IMAD.U32 R4, RZ, RZ, UR4 ;  /* 0x00000004ff047e24 */ /* 0x003fe2000f8e00ff */
[----:B------:R0:W1:Y:S01]  /*12e0*/  LDC.64 R14, c[0x4][R0] ;  /* 0x01000000000e7b82 */ /* 0x0000620000000a00 */
[----:B------:R-:W-:Y:S01]  /*12f0*/  IMAD.U32 R5, RZ, RZ, UR5 ;  /* 0x00000005ff057e24 */ /* 0x000fe2000f8e00ff */
[----:B------:R-:W-:Y:S01]  /*1300*/  ULDC.64 UR4, c[0x4][0x70] ;  /* 0x01001c0000047ab9 */ /* 0x000fe20000000a00 */
[----:B------:R-:W-:Y:S02]  /*1310*/  IMAD.U32 R10, RZ, RZ, UR6 ;  /* 0x00000006ff0a7e24 */ /* 0x000fe4000f8e00ff */
[----:B------:R-:W-:Y:S02]  /*1320*/  IMAD.U32 R6, RZ, RZ, UR4 ;  /* 0x00000004ff067e24 */ /* 0x000fe4000f8e00ff */
[----:B------:R-:W-:-:S02]  /*1330*/  IMAD.U32 R7, RZ, RZ, UR5 ;  /* 0x00000005ff077e24 */ /* 0x000fc4000f8e00ff */
[----:B------:R-:W-:Y:S02]  /*1340*/  IMAD.U32 R11, RZ, RZ, UR7 ;  /* 0x00000007ff0b7e24 */ /* 0x000fe4000f8e00ff */
[----:B------:R-:W-:Y:S02]  /*1350*/  IMAD.MOV.U32 R8, RZ, RZ, 0x1e1 ;  /* 0x000001e1ff087424 */ /* 0x000fe400078e00ff */
[----:B------:R-:W-:Y:S02]  /*1360*/  IMAD.MOV.U32 R12, RZ, RZ, 0x1 ;  /* 0x00000001ff0c7424 */ /* 0x000fe400078e00ff */
[----:B0-----:R-:W-:-:S07]  /*1370*/  IMAD.MOV.U32 R13, RZ, RZ, RZ ;  /* 0x000000ffff0d7224 */ /* 0x001fce00078e00ff */
[----:B------:R-:W-:-:S07]  /*1380*/  LEPC R20, `(.L_x_14) ;  /* 0x000000001014794e */ /* 0x000fce0000000000 */
[----:B-1---5:R-:W-:Y:S05]  /*1390*/  CALL.ABS.NOINC R14 ;  /* 0x000000000e007343 */ /* 0x022fea0003c00000 */
.L_x_14:
[----:B------:R-:W-:-:S04]  /*13a0*/  LOP3.LUT R0, R2, 0x1, RZ, 0xfc, !PT ;  /* 0x0000000102007812 */ /* 0x000fc800078efcff */
[----:B------:R-:W-:-:S13]  /*13b0*/  ISETP.NE.AND P0, PT, R0, 0x3, PT ;  /* 0x000000030000780c */ /* 0x000fda0003f05270 */
[----:B------:R-:W-:Y:S05]  /*13c0*/  @!P0 BRA `(.L_x_15) ;  /* 0x0000000000048947 */ /* 0x000fea0003800000 */
[----:B------:R-:W-:Y:S01]  /*13d0*/  BPT.TRAP 0x1 ;  /* 0x000000040000795c */ /* 0x000fe20000300000 */
.L_x_15:
[----:B------:R-:W2:Y:S01]  /*13e0*/  S2UR UR5, SR_CgaCtaId ;  /* 0x00000000000579c3 */ /* 0x000ea20000008800 */
[----:B------:R-:W-:Y:S01]  /*13f0*/  UMOV UR4, 0x400 ;  /* 0x0000040000047882 */ /* 0x000fe20000000000 */
[----:B------:R-:W-:Y:S02]  /*1400*/  IMAD.U32 R0, RZ, RZ, UR38 ;  /* 0x00000026ff007e24 */ /* 0x000fe4000f8e00ff */
[----:B------:R-:W-:-:S03]  /*1410*/  IMAD.U32 R3, RZ, RZ, UR39 ;  /* 0x00000027ff037e24 */ /* 0x000fc6000f8e00ff */
[----:B------:R-:W-:Y:S01]  /*1420*/  SHF.L.U32 R0, R0, 0x1f, RZ ;  /* 0x0000001f00007819 */ /* 0x000fe200000006ff */
[----:B--2---:R-:W-:-:S06]  /*1430*/  ULEA UR4, UR5, UR4, 0x18 ;  /* 0x0000000405047291 */ /* 0x004fcc000f8ec03f */
[----:B------:R-:W-:-:S04]  /*1440*/  IMAD.U32 R6, RZ, RZ, UR4 ;  /* 0x00000004ff067e24 */ /* 0x000fc8000f8e00ff */
[----:B------:R-:W-:-:S04]  /*1450*/  IMAD R3, R3, 0x8, R6 ;  /* 0x0000000803037824 */ /* 0x000fc800078e0206 */
[----:B------:R2:W3:Y:S01]  /*1460*/  SYNCS.PHASECHK.TRANS64.TRYWAIT P1, [R3+URZ], R0 ;  /* 0x00000000030075a7 */ /* 0x0004e2000802017f */
[----:B------:R-:W-:Y:S05]  /*1470*/  @!P0 BRA `(.L_x_16) ;  /* 0x0000000000048947 */ /* 0x000fea0003800000 */
[----:B------:R-:W-:Y:S01]  /*1480*/  BPT.TRAP 0x1 ;  /* 0x000000040000795c */ /* 0x000fe20000300000 */
.L_x_16:
[----:B---3--:R-:W-:Y:S05]  /*1490*/  @P1 BRA `(.L_x_17) ;  /* 0x0000000000081947 */ /* 0x008fea0003800000 */
[----:B------:R-:W3:Y:S02]  /*14a0*/  SYNCS.PHASECHK.TRANS64.TRYWAIT P1, [R3+URZ], R0 ;  /* 0x00000000030075a7 */ /* 0x000ee4000802017f */
[----:B---3--:R-:W-:Y:S05]  /*14b0*/  @!P1 BRA `(.L_x_18) ;  /* 0x000000b000589947 */ /* 0x008fea0003800000 */
.L_x_17:
[----:B------:R-:W-:-:S04]  /*14c0*/  UISETP.LT.AND UP0, UPT, UR40, 0x1, UPT ;  /* 0x000000012800788c */ /* 0x000fc8000bf01270 */
[----:B------:R-:W-:-:S06]  /*14d0*/  USEL UR4, UR40, 0x1, UP0 ;  /* 0x0000000128047887 */ /* 0x000fcc0008000000 */
[----:B--23--:R-:W-:Y:S01]  /*14e0*/  IMAD.U32 R0, RZ, RZ, UR4 ;  /* 0x00000004ff007e24 */ /* 0x00cfe2000f8e00ff */
[----:B------:R-:W-:Y:S05]  /*14f0*/  WARPSYNC.ALL ;  /* 0x0000000000007948 */ /* 0x000fea0003800000 */
[----:B------:R-:W-:-:S04]  /*1500*/  IADD3 R0, -R0, UR40, RZ ;  /* 0x0000002800007c10 */ /* 0x000fc8000fffe1ff */
[----:B------:R-:W-:Y:S02]  /*1510*/  ISETP.GE.AND P1, PT, R0, 0x1, PT ;  /* 0x000000010000780c */ /* 0x000fe40003f26270 */
[----:B------:R-:W-:Y:S01]  /*1520*/  R2UR UR4, R6 ;  /* 0x00000000060472ca */ /* 0x000fe200000e0000 */
[----:B------:R-:W-:Y:S01]  /*1530*/  UIMAD UR8, UR39, 0x180, UR41 ;  /* 0x00000180270878a4 */ /* 0x000fe2000f8e0229 */
[----:B------:R-:W-:Y:S01]  /*1540*/  WARPGROUP.ARRIVE ;  /* 0x00000000000079c5 */ /* 0x000fe20000000000 */
[----:B------:R-:W-:Y:S01]  /*1550*/  UMOV UR9, 0xc0000010 ;  /* 0xc000001000097882 */ /* 0x000fe20000000000 */
[----:B------:R-:W-:Y:S01]  /*1560*/  UMOV UR11, 0xc0000010 ;  /* 0xc0000010000b7882 */ /* 0x000fe20000000000 */
[----:B------:R-:W-:Y:S01]  /*1570*/  UMOV UR13, UR9 ;  /* 0x00000009000d7c82 */ /* 0x000fe20008000000 */
[----:B------:R-:W-:Y:S01]  /*1580*/  UMOV UR15, 0xc0000010 ;  /* 0xc0000010000f7882 */ /* 0x000fe20000000000 */
[----:B------:R-:W-:Y:S01]  /*1590*/  UMOV UR17, UR9 ;  /* 0x0000000900117c82 */ /* 0x000fe20008000000 */
[----:B------:R-:W-:Y:S01]  /*15a0*/  UMOV UR12, UR8 ;  /* 0x00000008000c7c82 */ /* 0x000fe20008000000 */
[----:B------:R-:W-:Y:S01]  /*15b0*/  UMOV UR16, UR8 ;  /* 0x0000000800107c82 */ /* 0x000fe20008000000 */
[----:B------:R-:W-:Y:S01]  /*15c0*/  UMOV UR19, 0xc0000010 ;  /* 0xc000001000137882 */ /* 0x000fe20000000000 */
[----:B------:R-:W-:Y:S01]  /*15d0*/  UMOV UR20, UR8 ;  /* 0x0000000800147c82 */ /* 0x000fe20008000000 */
[----:B------:R-:W-:Y:S01]  /*15e0*/  UMOV UR21, UR9 ;  /* 0x0000000900157c82 */ /* 0x000fe20008000000 */
[----:B------:R-:W-:Y:S01]  /*15f0*/  UIADD3 UR4, UR4, 0x1e200, URZ ;  /* 0x0001e20004047890 */ /* 0x000fe2000fffe03f */
[----:B------:R-:W-:Y:S01]  /*1600*/  UMOV UR23, 0xc0000010 ;  /* 0xc000001000177882 */ /* 0x000fe20000000000 */
[----:B------:R-:W-:-:S02]  /*1610*/  UMOV UR24, UR8 ;  /* 0x0000000800187c82 */ /* 0x000fc40008000000 */
[----:B------:R-:W-:Y:S01]  /*1620*/  USHF.R.U32.HI UR4, URZ, 0x4, UR4 ;  /* 0x000000043f047899 */ /* 0x000fe20008011604 */
[----:B------:R-:W-:Y:S01]  /*1630*/  UMOV UR25, UR9 ;  /* 0x0000000900197c82 */ /* 0x000fe20008000000 */
[----:B------:R-:W-:Y:S02]  /*1640*/  UMOV UR27, 0xc0000010 ;  /* 0xc0000010001b7882 */ /* 0x000fe40000000000 */
[----:B------:R-:W-:Y:S02]  /*1650*/  ULOP3.LUT UR4, UR4, 0x3fff, URZ, 0xc0, !UPT ;  /* 0x00003fff04047892 */ /* 0x000fe4000f8ec03f */
[----:B------:R-:W-:Y:S02]  /*1660*/  UIADD3 UR5, UR8, 0x100, URZ ;  /* 0x0000010008057890 */ /* 0x000fe4000fffe03f */
[----:B------:R-:W-:-:S04]  /*1670*/  ULOP3.LUT UR4, UR4, 0x10000, URZ, 0xfc, !UPT ;  /* 0x0001000004047892 */ /* 0x000fc8000f8efc3f */
[----:B------:R-:W-:-:S04]  /*1680*/  UIMAD UR10, UR39, 0x140, UR4 ;  /* 0x00000140270a78a4 */ /* 0x000fc8000f8e0204 */
[----:B------:R-:W-:Y:S02]  /*1690*/  UIADD3 UR14, UR10, 0x40, URZ ;  /* 0x000000400a0e7890 */ /* 0x000fe4000fffe03f */
[----:B------:R-:W-:Y:S02]  /*16a0*/  UIADD3 UR18, UR10, 0x80, URZ ;  /* 0x000000800a127890 */ /* 0x000fe4000fffe03f */
[----:B------:R-:W-:Y:S02]  /*16b0*/  UIADD3 UR22, UR10, 0xc0, URZ ;  /* 0x000000c00a167890 */ /* 0x000fe4000fffe03f */
[----:B------:R-:W-:Y:S01]  /*16c0*/  IGMMA.64x32x32.S8.S8 R168, gdesc[UR8], RZ, !UPT, gsb0 ;  /* 0x0120000008a879f1 */ /* 0x000fe2000c0410ff */
[----:B------:R-:W-:Y:S02]  /*16d0*/  UIADD3 UR26, UR10, 0x100, URZ ;  /* 0x000001000a1a7890 */ /* 0x000fe4000fffe03f */
[----:B------:R-:W-:Y:S02]  /*16e0*/  WARPGROUP.DEPBAR.LE gsb0, 0x0 ;  /* 0x00008000000079c5 */ /* 0x000fe40000010000 */
[----:B------:R-:W-:-:S06]  /*16f0*/  WARPGROUP.ARRIVE ;  /* 0x00000000000079c5 */ /* 0x000fcc0000000000 */
[----:B------:R-:W-:Y:S03]  /*1700*/  IGMMA.64x32x32.S8.S8 R136, gdesc[UR12], RZ, !UPT, gsb0 ;  /* 0x012000000c8879f1 */ /* 0x000fe6000c0410ff */
        /* <DEDUP_REMOVED lines=8> */
[----:B------:R-:W-:Y:S01]  /*1790*/  IGMMA.64x32x32.S8.S8 R40, gdesc[UR24], RZ, !UPT, gsb0 ;  /* 0x01200000182879f1 */ /* 0x000fe2000c0410ff */
[----:B------:R-:W-:Y:S01]  /*17a0*/  UMOV UR24, UR5 ;  /* 0x0000000500187c82 */ /* 0x000fe20008000000 */
[----:B------:R-:W-:Y:S01]  /*17b0*/  UMOV UR25, 0xc0000010 ;  /* 0xc000001000197882 */ /* 0x000fe20000000000 */
[----:B------:R-:W-:Y:S01]  /*17c0*/  UMOV UR20, UR24 ;  /* 0x0000001800147c82 */ /* 0x000fe20008000000 */
[----:B------:R-:W-:Y:S01]  /*17d0*/  UMOV UR21, UR25 ;  /* 0x0000001900157c82 */ /* 0x000fe20008000000 */
[----:B------:R-:W-:Y:S01]  /*17e0*/  UMOV UR16, UR24 ;  /* 0x0000001800107c82 */ /* 0x000fe20008000000 */
[----:B------:R-:W-:Y:S01]  /*17f0*/  UMOV UR17, UR25 ;  /* 0x0000001900117c82 */ /* 0x000fe20008000000 */
[----:B------:R-:W-:Y:S01]  /*1800*/  UMOV UR12, UR24 ;  /* 0x00000018000c7c82 */ /* 0x000fe20008000000 */
[----:B------:R-:W-:Y:S01]  /*1810*/  UMOV UR13, UR25 ;  /* 0x00000019000d7c82 */ /* 0x000fe20008000000 */
[----:B------:R-:W-:Y:S01]  /*1820*/  UMOV UR8, UR24 ;  /* 0x0000001800087c82 */ /* 0x000fe20008000000 */
[----:B------:R-:W-:Y:S01]  /*1830*/  UMOV UR9, UR25 ;  /* 0x0000001900097c82 */ /* 0x000fe20008000000 */
[----:B------:R-:W-:-:S02]  /*1840*/  WARPGROUP.DEPBAR.LE gsb0, 0x0 ;  /* 0x00008000000079c5 */ /* 0x000fc40000010000 */
        /* <DEDUP_REMOVED lines=15> */
[----:B------:R-:W-:Y:S05]  /*1940*/  @!P1 BRA `(.L_x_19) ;  /* 0x00000004009c9947 */ /* 0x000fea0003800000 */
[----:B------:R-:W-:Y:S02]  /*1950*/  UIADD3 UR5, UR39, 0x1, URZ ;  /* 0x0000000127057890 */ /* 0x000fe4000fffe03f */
[----:B------:R-:W-:Y:S02]  /*1960*/  IMAD.U32 R3, RZ, RZ, UR39 ;  /* 0x00000027ff037e24 */ /* 0x000fe4000f8e00ff */
[----:B------:R-:W-:-:S04]  /*1970*/  UISETP.NE.AND UP0, UPT, UR5, 0x14, UPT ;  /* 0x000000140500788c */ /* 0x000fc8000bf05270 */
[----:B------:R-:W-:Y:S02]  /*1980*/  USEL UR6, URZ, 0x1, UP0 ;  /* 0x000000013f067887 */ /* 0x000fe40008000000 */
[----:B------:R-:W-:Y:S02]  /*1990*/  USEL UR5, UR5, URZ, UP0 ;  /* 0x0000003f05057287 */ /* 0x000fe40008000000 */
[----:B------:R-:W-:-:S06]  /*19a0*/  ULOP3.LUT UR6, UR38, UR6, URZ, 0x3c, !UPT ;  /* 0x0000000626067292 */ /* 0x000fcc000f8e3c3f */
[----:B------:R-:W-:-:S07]  /*19b0*/  IMAD.U32 R7, RZ, RZ, UR6 ;  /* 0x00000006ff077e24 */ /* 0x000fce000f8e00ff */
.L_x_26:
[----:B------:R-:W-:Y:S05]  /*19c0*/  @!P0 BRA `(.L_x_20) ;  /* 0x0000000000048947 */ /* 0x000fea0003800000 */
[----:B------:R-:W-:Y:S01]  /*19d0*/  BPT.TRAP 0x1 ;  /* 0x000000040000795c */ /* 0x000fe20000300000 */
.L_x_20:
[----:B------:R-:W2:Y:S01]  /*19e0*/  S2UR UR7, SR_CgaCtaId ;  /* 0x00000000000779c3 */ /* 0x000ea20000008800 */
[----:B------:R-:W-:Y:S01]  /*19f0*/  UMOV UR6, 0x400 ;  /* 0x0000040000067882 */ /* 0x000fe20000000000 */
[----:B01----:R-:W-:Y:S01]  /*1a00*/  IMAD.U32 R5, RZ, RZ, UR5 ;  /* 0x00000005ff057e24 */ /* 0x003fe2000f8e00ff */
[----:B------:R-:W-:Y:S01]  /*1a10*/  SHF.L.U32 R4, R7, 0x1f, RZ ;  /* 0x0000001f07047819 */ /* 0x000fe200000006ff */
[----:B--2---:R-:W-:-:S06]  /*1a20*/  ULEA UR6, UR7, UR6, 0x18 ;  /* 0x0000000607067291 */ /* 0x004fcc000f8ec03f */
[----:B------:R-:W-:-:S04]  /*1a30*/  IMAD.U32 R6, RZ, RZ, UR6 ;  /* 0x00000006ff067e24 */ /* 0x000fc8000f8e00ff */
[----:B------:R-:W-:-:S04]  /*1a40*/  IMAD R5, R5, 0x8, R6 ;  /* 0x0000000805057824 */ /* 0x000fc800078e0206 */
[----:B------:R0:W1:Y:S01]  /*1a50*/  SYNCS.PHASECHK.TRANS64.TRYWAIT P1, [R5+URZ], R4 ;  /* 0x00000004050075a7 */ /* 0x000062000802017f */
[----:B------:R-:W-:Y:S05]  /*1a60*/  @!P0 BRA `(.L_x_21) ;  /* 0x0000000000048947 */ /* 0x000fea0003800000 */
[----:B------:R-:W-:Y:S01]  /*1a70*/  BPT.TRAP 0x1 ;  /* 0x000000040000795c */ /* 0x000fe20000300000 */
.L_x_21:
[----:B-1----:R-:W-:Y:S05]  /*1a80*/  @P1 BRA `(.L_x_22) ;  /* 0x0000000000081947 */ /* 0x002fea0003800000 */
[----:B------:R-:W1:Y:S02]  /*1a90*/  SYNCS.PHASECHK.TRANS64.TRYWAIT P1, [R5+URZ], R4 ;  /* 0x00000004050075a7 */ /* 0x000e64000802017f */
[----:B-1----:R-:W-:Y:S05]  /*1aa0*/  @!P1 BRA `(.L_x_23) ;  /* 0x000000a800f09947 */ /* 0x002fea0003800000 */
.L_x_22:
[----:B------:R-:W-:Y:S01]  /*1ab0*/  UIMAD UR8, UR5, 0x180, UR41 ;  /* 0x00000180050878a4 */ /* 0x000fe2000f8e0229 */
[----:B------:R-:W-:Y:S01]  /*1ac0*/  WARPGROUP.ARRIVE ;  /* 0x00000000000079c5 */ /* 0x000fe20000000000 */
[----:B------:R-:W-:Y:S01]  /*1ad0*/  UIMAD UR10, UR5, 0x140, UR4 ;  /* 0x00000140050a78a4 */ /* 0x000fe2000f8e0204 */
[----:B------:R-:W-:Y:S01]  /*1ae0*/  UMOV UR9, 0xc0000010 ;  /* 0xc000001000097882 */ /* 0x000fe20000000000 */
[----:B------:R-:W-:Y:S02]  /*1af0*/  UMOV UR11, 0xc0000010 ;  /* 0xc0000010000b7882 */ /* 0x000fe40000000000 */
[----:B------:R-:W-:Y:S01]  /*1b00*/  UIADD3 UR14, UR10, 0x40, URZ ;  /* 0x000000400a0e7890 */ /* 0x000fe2000fffe03f */
[----:B------:R-:W-:Y:S01]  /*1b10*/  UMOV UR12, UR8 ;  /* 0x00000008000c7c82 */ /* 0x000fe20008000000 */
[----:B------:R-:W-:Y:S01]  /*1b20*/  UMOV UR13, UR9 ;  /* 0x00000009000d7c82 */ /* 0x000fe20008000000 */
[----:B------:R-:W-:Y:S02]  /*1b30*/  UMOV UR15, 0xc0000010 ;  /* 0xc0000010000f7882 */ /* 0x000fe40000000000 */
[----:B------:R-:W-:Y:S01]  /*1b40*/  IGMMA.64x32x32.S8.S8 R168, gdesc[UR8], R168, gsb0 ;  /* 0x0120000008a879f1 */ /* 0x000fe200080410a8 */
[----:B------:R-:W-:Y:S01]  /*1b50*/  UIADD3 UR18, UR10, 0x80, URZ ;  /* 0x000000800a127890 */ /* 0x000fe2000fffe03f */
[----:B------:R-:W-:Y:S01]  /*1b60*/  UMOV UR16, UR8 ;  /* 0x0000000800107c82 */ /* 0x000fe20008000000 */
[----:B------:R-:W-:Y:S01]  /*1b70*/  UMOV UR17, UR9 ;  /* 0x0000000900117c82 */ /* 0x000fe20008000000 */
[----:B------:R-:W-:Y:S01]  /*1b80*/  UMOV UR19, 0xc0000010 ;  /* 0xc000001000137882 */ /* 0x000fe20000000000 */
        /* <DEDUP_REMOVED lines=9> */
[----:B------:R-:W-:-:S02]  /*1c20*/  WARPGROUP.DEPBAR.LE gsb0, 0x0 ;  /* 0x00008000000079c5 */ /* 0x000fc40000010000 */
[----:B------:R-:W-:-:S06]  /*1c30*/  WARPGROUP.ARRIVE ;  /* 0x00000000000079c5 */ /* 0x000fcc0000000000 */
[----:B------:R-:W-:Y:S03]  /*1c40*/  IGMMA.64x32x32.S8.S8 R136, gdesc[UR12], R136, gsb0 ;  /* 0x012000000c8879f1 */ /* 0x000fe60008041088 */
[----:B------:R-:W-:Y:S02]  /*1c50*/  WARPGROUP.DEPBAR.LE gsb0, 0x0 ;  /* 0x00008000000079c5 */ /* 0x000fe40000010000 */
[----:B------:R-:W-:-:S06]  /*1c60*/  WARPGROUP.ARRIVE ;  /* 0x00000000000079c5 */ /* 0x000fcc0000000000 */
[----:B------:R-:W-:Y:S03]  /*1c70*/  IGMMA.64x32x32.S8.S8 R104, gdesc[UR16], R104, gsb0 ;  /* 0x01200000106879f1 */ /* 0x000fe60008041068 */
[----:B------:R-:W-:Y:S02]  /*1c80*/  WARPGROUP.DEPBAR.LE gsb0, 0x0 ;  /* 0x00008000000079c5 */ /* 0x000fe40000010000 */
[----:B------:R-:W-:-:S06]  /*1c90*/  WARPGROUP.ARRIVE ;  /* 0x00000000000079c5 */ /* 0x000fcc0000000000 */
[----:B------:R-:W-:Y:S03]  /*1ca0*/  IGMMA.64x32x32.S8.S8 R72, gdesc[UR20], R72, gsb0 ;  /* 0x01200000144879f1 */ /* 0x000fe60008041048 */
[----:B------:R-:W-:Y:S02]  /*1cb0*/  WARPGROUP.DEPBAR.LE gsb0, 0x0 ;  /* 0x00008000000079c5 */ /* 0x000fe40000010000 */
[----:B------:R-:W-:-:S06]  /*1cc0*/  WARPGROUP.ARRIVE ;  /* 0x00000000000079c5 */ /* 0x000fcc0000000000 */
[----:B------:R-:W-:Y:S01]  /*1cd0*/  IGMMA.64x32x32.S8.S8 R40, gdesc[UR24], R40, gsb0 ;  /* 0x01200000182879f1 */ /* 0x000fe20008041028 */
        /* <DEDUP_REMOVED lines=26> */
[----:B------:R-:W-:Y:S05]  /*1e80*/  @!P0 BRA `(.L_x_24) ;  /* 0x0000000000048947 */ /* 0x000fea0003800000 */
[----:B------:R-:W-:Y:S01]  /*1e90*/  BPT.TRAP 0x1 ;  /* 0x000000040000795c */ /* 0x000fe20000300000 */
.L_x_24:
[----:B01----:R-:W-:Y:S01]  /*1ea0*/  IMAD R4, R3, 0x8, R6 ;  /* 0x0000000803047824 */ /* 0x003fe200078e0206 */
[----:B------:R-:W-:-:S03]  /*1eb0*/  ISETP.GT.U32.AND P1, PT, R2, 0x1, PT ;  /* 0x000000010200780c */ /* 0x000fc60003f24070 */
[----:B------:R-:W-:-:S05]  /*1ec0*/  VIADD R4, R4, 0xa0 ;  /* 0x000000a004047836 */ /* 0x000fca0000000000 */
[----:B------:R-:W-:-:S04]  /*1ed0*/  PRMT R4, RZ, 0x654, R4 ;  /* 0x00000654ff047816 */ /* 0x000fc80000000004 */
[----:B------:R0:W-:Y:S01]  /*1ee0*/  SYNCS.ARRIVE.TRANS64.RED.A1T0 RZ, [R4+URZ], RZ ;  /* 0x000000ff04ff79a7 */ /* 0x0001e2000810043f */
[----:B------:R-:W-:Y:S05]  /*1ef0*/  @P1 BRA `(.L_x_25) ;  /* 0x0000000000041947 */ /* 0x000fea0003800000 */
[----:B------:R-:W-:Y:S01]  /*1f00*/  BPT.TRAP 0x1 ;  /* 0x000000040000795c */ /* 0x000fe20000300000 */
.L_x_25:
[----:B------:R-:W-:Y:S01]  /*1f10*/  UIADD3 UR5, UR5, 0x1, URZ ;  /* 0x0000000105057890 */ /* 0x000fe2000fffe03f */
[C---:B------:R-:W-:Y:S01]  /*1f20*/  ISETP.GT.AND P2, PT, R0.reuse, 0x1, PT ;  /* 0x000000010000780c */ /* 0x040fe20003f44270 */
[----:B------:R-:W-:Y:S02]  /*1f30*/  VIADD R3, R3, 0x1 ;  /* 0x0000000103037836 */ /* 0x000fe40000000000 */
[----:B------:R-:W-:Y:S01]  /*1f40*/  UISETP.NE.AND UP0, UPT, UR5, 0x14, UPT ;  /* 0x000000140500788c */ /* 0x000fe2000bf05270 */
[----:B------:R-:W-:Y:S02]  /*1f50*/  VIADD R0, R0, 0xffffffff ;  /* 0xffffffff00007836 */ /* 0x000fe40000000000 */
[C---:B------:R-:W-:Y:S01]  /*1f60*/  ISETP.NE.AND P1, PT, R3.reuse, 0x14, PT ;  /* 0x000000140300780c */ /* 0x040fe20003f25270 */
[----:B------:R-:W-:Y:S02]  /*1f70*/  USEL UR6, URZ, 0x1, UP0 ;  /* 0x000000013f067887 */ /* 0x000fe40008000000 */
[----:B------:R-:W-:Y:S01]  /*1f80*/  USEL UR5, UR5, URZ, UP0 ;  /* 0x0000003f05057287 */ /* 0x000fe20008000000 */
[----:B------:R-:W-:-:S03]  /*1f90*/  SEL R3, R3, RZ, P1 ;  /* 0x000000ff03037207 */ /* 0x000fc60000800000 */
[----:B------:R-:W-:Y:S01]  /*1fa0*/  LOP3.LUT R7, R7, UR6, RZ, 0x3c, !PT ;  /* 0x0000000607077c12 */ /* 0x000fe2000f8e3cff */
[----:B------:R-:W-:Y:S07]  /*1fb0*/  @P2 BRA `(.L_x_26) ;  /* 0xfffffff800802947 */ /* 0x000fee000383ffff */
.L_x_19:
[----:B------:R-:W2:Y:S02]  /*1fc0*/  LDC R0, c[0x0][0x28c] ;  /* 0x0000a300ff007b82 */ /* 0x000ea40000000800 */
[----:B--2---:R-:W-:-:S13]  /*1fd0*/  ISETP.GE.AND P1, PT, R0, 0x1, PT ;  /* 0x000000010000780c */ /* 0x004fda0003f26270 */
[----:B------:R-:W-:Y:S05]  /*1fe0*/  @!P1 BRA `(.L_x_27) ;  /* 0x0000000000409947 */ /* 0x000fea0003800000 */
[----:B------:R-:W-:Y:S05]  /*1ff0*/  @!P0 BRA `(.L_x_28) ;  /* 0x0000000000048947 */ /* 0x000fea0003800000 */
[----:B------:R-:W-:Y:S01]  /*2000*/  BPT.TRAP 0x1 ;  /* 0x000000040000795c */ /* 0x000fe20000300000 */
.L_x_28:
[----:B------:R-:W-:Y:S01]  /*2010*/  UISETP.LT.AND UP0, UPT, UR40, 0x1, UPT ;  /* 0x000000012800788c */ /* 0x000fe2000bf01270 */
[----:B------:R-:W-:-:S03]  /*2020*/  ISETP.GT.U32.AND P0, PT, R2, 0x1, PT ;  /* 0x000000010200780c */ /* 0x000fc60003f04070 */
[----:B------:R-:W-:-:S04]  /*2030*/  USEL UR6, UR40, 0x1, UP0 ;  /* 0x0000000128067887 */ /* 0x000fc80008000000 */
[----:B------:R-:W-:-:S04]  /*2040*/  UIADD3 UR6, UR39, UR40, -UR6 ;  /* 0x0000002827067290 */ /* 0x000fc8000fffe806 */
[----:B------:R-:W-:-:S04]  /*2050*/  UIMAD.WIDE.U32 UR4, UR6, -0x33333333, URZ ;  /* 0xcccccccd060478a5 */ /* 0x000fc8000f8e003f */
[----:B------:R-:W-:-:S04]  /*2060*/  USHF.R.U32.HI UR4, URZ, 0x4, UR5 ;  /* 0x000000043f047899 */ /* 0x000fc80008011605 */
[----:B------:R-:W-:-:S06]  /*2070*/  UIMAD UR6, UR4, -0x14, UR6 ;  /* 0xffffffec040678a4 */ /* 0x000fcc000f8e0206 */
[----:B------:R-:W-:-:S04]  /*2080*/  IMAD.U32 R3, RZ, RZ, UR6 ;  /* 0x00000006ff037e24 */ /* 0x000fc8000f8e00ff */
[----:B------:R-:W-:-:S04]  /*2090*/  IMAD R0, R3, 0x8, R6 ;  /* 0x0000000803007824 */ /* 0x000fc800078e0206 */
[----:B------:R-:W-:-:S05]  /*20a0*/  VIADD R0, R0, 0xa0 ;  /* 0x000000a000007836 */ /* 0x000fca0000000000 */
[----:B------:R-:W-:-:S04]  /*20b0*/  PRMT R0, RZ, 0x654, R0 ;  /* 0x00000654ff007816 */ /* 0x000fc80000000000 */
[----:B------:R2:W-:Y:S01]  /*20c0*/  SYNCS.ARRIVE.TRANS64.RED.A1T0 RZ, [R0+URZ], RZ ;  /* 0x000000ff00ff79a7 */ /* 0x0005e2000810043f */
[----:B------:R-:W-:Y:S05]  /*20d0*/  @P0 BRA `(.L_x_27) ;  /* 0x0000000000040947 */ /* 0x000fea0003800000 */
[----:B------:R-:W-:Y:S01]  /*20e0*/  BPT.TRAP 0x1 ;  /* 0x000000040000795c */ /* 0x000fe20000300000 */
.L_x_27:
[--C-:B--2---:R-:W-:Y:S01]  /*20f0*/  SHF.R.U32.HI R0, RZ, 0x2, R23.reuse ;  /* 0x00000002ff007819 */ /* 0x104fe20000011617 */
[----:B------:R-:W2:Y:S01]  /*2100*/  LDC R6, c[0x0][0x288] ;  /* 0x0000a200ff067b82 */ /* 0x000ea20000000800 */
[----:B01----:R-:W-:Y:S01]  /*2110*/  SHF.R.U32.HI R5, RZ, 0x7, R23 ;  /* 0x00000007ff057819 */ /* 0x003fe20000011617 */
[----:B------:R-:W-:Y:S01]  /*2120*/  UIADD3 UR39, UR40, UR39, URZ ;  /* 0x0000002728277290 */ /* 0x000fe2000fffe03f */
[----:B------:R-:W-:Y:S01]  /*2130*/  LOP3.LUT R3, R0, 0x7, RZ, 0xc0, !PT ;  /* 0x0000000700037812 */ /* 0x000fe200078ec0ff */
[----:B------:R-:W-:Y:S01]  /*2140*/  IMAD.SHL.U32 R188, R23, 0x2, RZ ;  /* 0x0000000217bc7824 */ /* 0x000fe200078e00ff */
[----:B------:R-:W-:Y:S01]  /*2150*/  LOP3.LUT R0, R5, 0x1, RZ, 0xc0, !PT ;  /* 0x0000000105007812 */ /* 0x000fe200078ec0ff */
[----:B------:R-:W-:Y:S01]  /*2160*/  UISETP.GT.U32.AND UP0, UPT, UR39, 0x13, UPT ;  /* 0x000000132700788c */ /* 0x000fe2000bf04070 */
[----:B------:R-:W-:Y:S01]  /*2170*/  LOP3.LUT R4, R23, 0x60, RZ, 0xc0, !PT ;  /* 0x0000006017047812 */ /* 0x000fe200078ec0ff */
[----:B------:R-:W-:Y:S01]  /*2180*/  ULDC UR7, c[0x0][0x284] ;  /* 0x0000a10000077ab9 */ /* 0x000fe20000000800 */
[----:B------:R-:W-:Y:S01]  /*2190*/  UISETP.GE.U32.AND UP1, UPT, UR40, 0x14, UPT ;  /* 0x000000142800788c */ /* 0x000fe2000bf26070 */
[----:B------:R-:W-:Y:S01]  /*21a0*/  IMAD.SHL.U32 R8, R0, 0x40, RZ ;  /* 0x0000004000087824 */ /* 0x000fe200078e00ff */
[----:B------:R-:W-:Y:S01]  /*21b0*/  SHF.R.U32.HI R4, RZ, 0x1, R4 ;  /* 0x00000001ff047819 */ /* 0x000fe20000011604 */
[----:B------:R-:W-:Y:S01]  /*21c0*/  UISETP.LT.U32.AND UP0, UPT, UR40, 0x14, UP0 ;  /* 0x000000142800788c */ /* 0x000fe20008701070 */
[----:B------:R-:W-:Y:S01]  /*21d0*/  SHF.R.S32.HI R187, RZ, 0x1f, R18 ;  /* 0x0000001fffbb7819 */ /* 0x000fe20000011412 */
[----:B------:R-:W-:Y:S01]  /*21e0*/  ULDC.64 UR8, c[0x0][0x5d0] ;  /* 0x0001740000087ab9 */ /* 0x000fe20000000a00 */
[-CC-:B------:R-:W-:Y:S01]  /*21f0*/  IADD3 R5, RZ, -R4.reuse, -R3.reuse ;  /* 0x80000004ff057210 */ /* 0x180fe20007ffe803 */
[----:B------:R-:W-:Y:S01]  /*2200*/  UIMAD.WIDE.U32 UR4, UR39, -0x33333333, URZ ;  /* 0xcccccccd270478a5 */ /* 0x000fe2000f8e003f */
[----:B------:R-:W-:Y:S01]  /*2210*/  LOP3.LUT R3, R8, 0x40, R3, 0xe2, !PT ;  /* 0x0000004008037812 */ /* 0x000fe200078ee203 */
[----:B------:R-:W-:Y:S01]  /*2220*/  IMAD R8, R19, 0xc0, RZ ;  /* 0x000000c013087824 */ /* 0x000fe200078e02ff */
[----:B------:R-:W-:Y:S01]  /*2230*/  USEL UR6, URZ, 0x1, !UP0 ;  /* 0x000000013f067887 */ /* 0x000fe2000c000000 */
[----:B------:R-:W-:Y:S01]  /*2240*/  IMAD R5, R0, -0x40, R5 ;  /* 0xffffffc000057824 */ /* 0x000fe200078e0205 */
[----:B------:R-:W-:Y:S01]  /*2250*/  LOP3.LUT R4, R3, R4, RZ, 0xfc, !PT ;  /* 0x0000000403047212 */ /* 0x000fe200078efcff */
[----:B------:R-:W-:Y:S01]  /*2260*/  IMAD R3, R22, 0xa0, RZ ;  /* 0x000000a016037824 */ /* 0x000fe200078e02ff */
[----:B------:R-:W-:Y:S01]  /*2270*/  LOP3.LUT R0, R23, 0x3, RZ, 0xc0, !PT ;  /* 0x0000000317007812 */ /* 0x000fe200078ec0ff */
[----:B------:R-:W-:Y:S01]  /*2280*/  IMAD R7, R187, UR8, RZ ;  /* 0x00000008bb077c24 */ /* 0x000fe2000f8e02ff */
[----:B------:R-:W-:-:S02]  /*2290*/  USHF.R.U32.HI UR4, URZ, 0x4, UR5 ;  /* 0x000000043f047899 */ /* 0x000fc40008011605 */
[C---:B--2---:R-:W-:Y:S01]  /*22a0*/  ISETP.GE.AND P0, PT, R3.reuse, R6, PT ;  /* 0x000000060300720c */ /* 0x044fe20003f06270 */
[----:B------:R-:W-:Y:S01]  /*22b0*/  ULOP3.LUT UR38, UR38, UR6, URZ, 0x3c, !UPT ;  /* 0x0000000626267292 */ /* 0x000fe2000f8e3c3f */
[----:B------:R-:W-:Y:S01]  /*22c0*/  LOP3.LUT R188, R3, 0x6, R188, 0xf8, !PT ;  /* 0x0000000603bc7812 */ /* 0x000fe200078ef8bc */
[----:B------:R-:W-:Y:S01]  /*22d0*/  IMAD R22, R0, -0x2, R6 ;  /* 0xfffffffe00167824 */ /* 0x000fe200078e0206 */
[----:B------:R-:W-:Y:S01]  /*22e0*/  ISETP.GE.OR P0, PT, R8, UR7, P0 ;  /* 0x0000000708007c0c */ /* 0x000fe20008706670 */
[----:B------:R-:W-:Y:S01]  /*22f0*/  IMAD R9, R18, UR9, R7 ;  /* 0x0000000912097c24 */ /* 0x000fe2000f8e0207 */
[--C-:B------:R-:W-:Y:S01]  /*2300*/  SHF.R.S32.HI R189, RZ, 0x1f, R188.reuse ;  /* 0x0000001fffbd7819 */ /* 0x100fe200000114bc */
[----:B------:R-:W-:Y:S01]  /*2310*/  UIMAD UR39, UR4, -0x14, UR39 ;  /* 0xffffffec042778a4 */ /* 0x000fe2000f8e0227 */
[----:B------:R-:W-:Y:S01]  /*2320*/  IADD3 R0, -R8, UR7, R5 ;  /* 0x0000000708007c10 */ /* 0x000fe2000fffe105 */
[----:B------:R-:W-:Y:S01]  /*2330*/  IMAD.MOV.U32 R5, RZ, RZ, RZ ;  /* 0x000000ffff057224 */ /* 0x000fe200078e00ff */
[----:B------:R-:W-:Y:S01]  /*2340*/  @UP1 ULOP3.LUT UR38, UR38, 0x1, UR4, 0x78, !UPT ;  /* 0x0000000126261892 */ /* 0x000fe2000f8e7804 */
[----:B------:R-:W-:-:S04]  /*2350*/  IMAD.WIDE.U32 R6, R18, UR8, R188 ;  /* 0x0000000812067c25 */ /* 0x000fc8000f8e00bc */
[----:B------:R-:W-:Y:S02]  /*2360*/  IMAD.IADD R22, R22, 0x1, -R3 ;  /* 0x0000000116167824 */ /* 0x000fe400078e0a03 */
[----:B------:R-:W-:Y:S02]  /*2370*/  IMAD.IADD R7, R7, 0x1, R9 ;  /* 0x0000000107077824 */ /* 0x000fe400078e0209 */
[----:B------:R-:W-:-:S04]  /*2380*/  IMAD.WIDE R4, R19, 0xc0, R4 ;  /* 0x000000c013047825 */ /* 0x000fc800078e0204 */
[----:B------:R-:W-:Y:S01]  /*2390*/  IMAD.MOV.U32 R3, RZ, RZ, -0x1 ;  /* 0xffffffffff037424 */ /* 0x000fe200078e00ff */
[----:B------:R-:W-:Y:S06]  /*23a0*/  @P0 BRA `(.L_x_29) ;  /* 0x0000007800f40947 */ /* 0x000fec0003800000 */
[----:B------:R-:W0:Y:S01]  /*23b0*/  LDC.64 R20, c[0x0][0x5c8] ;  /* 0x00017200ff147b82 */ /* 0x000e220000000a00 */
[----:B------:R-:W-:Y:S01]  /*23c0*/  ULDC.64 UR4, c[0x0][0x5c0] ;  /* 0x0001700000047ab9 */ /* 0x000fe20000000a00 */
[----:B------:R-:W-:Y:S01]  /*23d0*/  BSSY B0, `(.L_x_29) ;  /* 0x00007ba000007945 */ /* 0x000fe20003800000 */
[-C--:B0-----:R-:W-:Y:S01]  /*23e0*/  IMAD R8, R5, R20.reuse, RZ ;  /* 0x0000001405087224 */ /* 0x081fe200078e02ff */
[----:B------:R-:W-:Y:S01]  /*23f0*/  SHF.L.U64.HI R15, R20, 0x3, R21 ;  /* 0x00000003140f7819 */ /* 0x000fe20000010215 */
[----:B------:R-:W-:-:S04]  /*2400*/  IMAD.WIDE.U32 R6, R4, R20, R6 ;  /* 0x0000001404067225 */ /* 0x000fc800078e0006 */
[----:B------:R-:W-:Y:S01]  /*2410*/  IMAD R9, R4, R21, R8 ;  /* 0x0000001504097224 */ /* 0x000fe200078e0208 */
[----:B------:R-:W-:Y:S01]  /*2420*/  IADD3 R6, P0, R6, UR4, RZ ;  /* 0x0000000406067c10 */ /* 0x000fe2000ff1e0ff */
[C---:B------:R-:W-:Y:S02]  /*2430*/  IMAD.SHL.U32 R13, R20.reuse, 0x8, RZ ;  /* 0x00000008140d7824 */ /* 0x040fe400078e00ff */
[----:B------:R-:W-:Y:S01]  /*2440*/  IMAD.IADD R9, R7, 0x1, R9 ;  /* 0x0000000107097824 */ /* 0x000fe200078e0209 */
[-C--:B------:R-:W-:Y:S02]  /*2450*/  LEA R8, P2, R20, R6.reuse, 0x7 ;  /* 0x0000000614087211 */ /* 0x080fe400078438ff */
[----:B------:R-:W-:Y:S02]  /*2460*/  IADD3 R10, P1, R13, R6, RZ ;  /* 0x000000060d0a7210 */ /* 0x000fe40007f3e0ff */
[----:B------:R-:W-:Y:S02]  /*2470*/  IADD3.X R7, R9, UR5, RZ, P0, !PT ;  /* 0x0000000509077c10 */ /* 0x000fe400087fe4ff */
[----:B-----5:R-:W-:-:S02]  /*2480*/  ISETP.NE.AND P0, PT, R185, RZ, PT ;  /* 0x000000ffb900720c */ /* 0x020fc40003f05270 */
[----:B------:R-:W-:Y:S01]  /*2490*/  LEA.HI.X R9, R20, R7, R21, 0x7, P2 ;  /* 0x0000000714097211 */ /* 0x000fe200010f3c15 */
[----:B------:R-:W-:Y:S01]  /*24a0*/  IMAD.X R11, R15, 0x1, R7, P1 ;  /* 0x000000010f0b7824 */ /* 0x000fe200008e0607 */
[----:B------:R-:W-:-:S05]  /*24b0*/  IADD3 R12, P2, R13, R8, RZ ;  /* 0x000000080d0c7210 */ /* 0x000fca0007f5e0ff */
[----:B------:R-:W-:-:S04]  /*24c0*/  IMAD.X R13, R15, 0x1, R9, P2 ;  /* 0x000000010f0d7824 */ /* 0x000fc800010e0609 */
[----:B------:R-:W-:Y:S05]  /*24d0*/  @!P0 BRA `(.L_x_30) ;  /* 0x0000005c00148947 */ /* 0x000fea0003800000 */
[----:B------:R-:W0:Y:S01]  /*24e0*/  LDC.64 R20, c[0x0][0x5b0] ;  /* 0x00016c00ff147b82 */ /* 0x000e220000000a00 */
[----:B------:R-:W-:Y:S01]  /*24f0*/  ULDC.64 UR4, c[0x0][0x5b8] ;  /* 0x00016e0000047ab9 */ /* 0x000fe20000000a00 */
[----:B------:R-:W-:Y:S01]  /*2500*/  ISETP.GE.AND P3, PT, R0, 0x1, PT ;  /* 0x000000010000780c */ /* 0x000fe20003f66270 */
[----:B------:R-:W-:Y:S01]  /*2510*/  IMAD R19, R187, UR4, RZ ;  /* 0x00000004bb137c24 */ /* 0x000fe2000f8e02ff */
[----:B------:R-:W-:Y:S01]  /*2520*/  BSSY B1, `(.L_x_31) ;  /* 0x000000e000017945 */ /* 0x000fe20003800000 */
[----:B------:R-:W-:Y:S01]  /*2530*/  IMAD.WIDE.U32 R188, R18, UR4, R188 ;  /* 0x0000000412bc7c25 */ /* 0x000fe2000f8e00bc */
[----:B------:R-:W-:Y:S02]  /*2540*/  ISETP.LT.OR P1, PT, R22, 0x1, !P3 ;  /* 0x000000011600780c */ /* 0x000fe40005f21670 */
[----:B------:R-:W1:Y:S01]  /*2550*/  LDC.64 R14, c[0x0][0x5a8] ;  /* 0x00016a00ff0e7b82 */ /* 0x000e620000000a00 */
[----:B------:R-:W-:Y:S02]  /*2560*/  IMAD R19, R18, UR5, R19 ;  /* 0x0000000512137c24 */ /* 0x000fe4000f8e0213 */
[----:B------:R-:W-:-:S02]  /*2570*/  IMAD.MOV.U32 R18, RZ, RZ, R188 ;  /* 0x000000ffff127224 */ /* 0x000fc400078e00bc */
[----:B------:R-:W-:Y:S02]  /*2580*/  IMAD.IADD R19, R189, 0x1, R19 ;  /* 0x00000001bd137824 */ /* 0x000fe400078e0213 */
[-C--:B0-----:R-:W-:Y:S02]  /*2590*/  IMAD R187, R5, R20.reuse, RZ ;  /* 0x0000001405bb7224 */ /* 0x081fe400078e02ff */
[----:B------:R-:W-:-:S04]  /*25a0*/  IMAD.WIDE.U32 R190, R4, R20, R18 ;  /* 0x0000001404be7225 */ /* 0x000fc800078e0012 */
[----:B------:R-:W-:Y:S01]  /*25b0*/  IMAD R199, R4, R21, R187 ;  /* 0x0000001504c77224 */ /* 0x000fe200078e02bb */
[----:B-1----:R-:W-:-:S04]  /*25c0*/  IADD3 R190, P0, R190, R14, RZ ;  /* 0x0000000ebebe7210 */ /* 0x002fc80007f1e0ff */
[----:B------:R-:W-:Y:S01]  /*25d0*/  IADD3.X R191, R15, R191, R199, P0, !PT ;  /* 0x000000bf0fbf7210 */ /* 0x000fe200007fe4c7 */
[----:B------:R-:W-:Y:S08]  /*25e0*/  @P1 BRA `(.L_x_32) ;  /* 0x0000000000041947 */ /* 0x000ff00003800000 */
[----:B------:R0:W5:Y:S02]  /*25f0*/  LDG.E.U8 R186, desc[UR36][R190.64] ;  /* 0x00000024beba7981 */ /* 0x000164000c1e1100 */
.L_x_32:
[----:B------:R-:W-:Y:S05]  /*2600*/  BSYNC B1 ;  /* 0x0000000000017941 */ /* 0x000fea0003800000 */
.L_x_31:
[----:B-----5:R-:W-:Y:S01]  /*2610*/  LOP3.LUT R187, R186, 0xffff, RZ, 0xc0, !PT ;  /* 0x0000ffffbabb7812 */ /* 0x020fe200078ec0ff */
[----:B------:R-:W-:Y:S01]  /*2620*/  BSSY B1, `(.L_x_33) ;  /* 0x000000d000017945 */ /* 0x000fe20003800000 */
[----:B------:R-:W-:Y:S02]  /*2630*/  ISETP.LT.OR P2, PT, R22, 0x2, !P3 ;  /* 0x000000021600780c */ /* 0x000fe40005f41670 */
[----:B------:R-:W-:Y:S02]  /*2640*/  PRMT R192, R187, 0x8880, RZ ;  /* 0x00008880bbc07816 */ /* 0x000fe400000000ff */
[----:B------:R-:W-:-:S03]  /*2650*/  SHF.L.U64.HI R193, R20, 0x3, R21 ;  /* 0x0000000314c17819 */ /* 0x000fc60000010215 */
[----:B------:R-:W-:Y:S02]  /*2660*/  IMAD R187, R192, R185, RZ ;  /* 0x000000b9c0bb7224 */ /* 0x000fe400078e02ff */
[----:B------:R-:W-:Y:S02]  /*2670*/  IMAD.SHL.U32 R192, R20, 0x8, RZ ;  /* 0x0000000814c07824 */ /* 0x000fe400078e00ff */
[----:B------:R-:W-:Y:S02]  /*2680*/  @!P1 IMAD R197, R168, R184, R187 ;  /* 0x000000b8a8c59224 */ /* 0x000fe400078e02bb */
[----:B------:R-:W-:-:S03]  /*2690*/  IMAD.WIDE.U32 R194, R4, R20, R192 ;  /* 0x0000001404c27225 */ /* 0x000fc600078e00c0 */
[----:B------:R1:W-:Y:S01]  /*26a0*/  @!P1 STG.E.U8 desc[UR36][R6.64], R197 ;  /* 0x000000c506009986 */ /* 0x0003e2000c101124 */
[----:B------:R-:W-:Y:S05]  /*26b0*/  @P2 BRA `(.L_x_34) ;  /* 0x00000000000c2947 */ /* 0x000fea0003800000 */
[----:B------:R-:W2:Y:S02]  /*26c0*/  LDG.E.U8 R186, desc[UR36][R190.64+0x1] ;  /* 0x00000124beba7981 */ /* 0x000ea4000c1e1100 */
[----:B--2---:R-:W-:-:S05]  /*26d0*/  PRMT R168, R186, 0x8880, RZ ;  /* 0x00008880baa87816 */ /* 0x004fca00000000ff */
[----:B------:R-:W-:-:S07]  /*26e0*/  IMAD R187, R168, R185, RZ ;  /* 0x000000b9a8bb7224 */ /* 0x000fce00078e02ff */
.L_x_34:
[----:B------:R-:W-:Y:S05]  /*26f0*/  BSYNC B1 ;  /* 0x0000000000017941 */ /* 0x000fea0003800000 */
.L_x_33:
[----:B-1----:R-:W-:Y:S01]  /*2700*/  @!P2 IMAD R197, R169, R184, R187 ;  /* 0x000000b8a9c5a224 */ /* 0x002fe200078e02bb */
[----:B------:R-:W-:Y:S01]  /*2710*/  ISETP.GE.AND P0, PT, R0, 0x9, PT ;  /* 0x000000090000780c */ /* 0x000fe20003f06270 */
[----:B------:R-:W-:Y:S01]  /*2720*/  IMAD.IADD R169, R199, 0x1, R195 ;  /* 0x00000001c7a97824 */ /* 0x000fe200078e02c3 */
[----:B------:R-:W-:Y:S01]  /*2730*/  IADD3 R168, P4, P5, R188, R14, R194 ;  /* 0x0000000ebca87210 */ /* 0x000fe20007d9e0c2 */
[----:B------:R-:W-:Y:S01]  /*2740*/  BSSY B1, `(.L_x_35) ;  /* 0x000000b000017945 */ /* 0x000fe20003800000 */
[----:B------:R1:W-:Y:S01]  /*2750*/  @!P2 STG.E.U8 desc[UR36][R6.64+0x1], R197 ;  /* 0x000001c50600a986 */ /* 0x0003e2000c101124 */
[C---:B------:R-:W-:Y:S02]  /*2760*/  ISETP.LT.OR P2, PT, R22.reuse, 0x1, !P0 ;  /* 0x000000011600780c */ /* 0x040fe40004741670 */
[----:B------:R-:W-:Y:S02]  /*2770*/  IADD3.X R169, R19, R15, R169, P4, P5 ;  /* 0x0000000f13a97210 */ /* 0x000fe400027ea4a9 */
[----:B------:R-:W-:-:S02]  /*2780*/  ISETP.LT.OR P1, PT, R22, 0x2, !P0 ;  /* 0x000000021600780c */ /* 0x000fc40004721670 */
[C---:B------:R-:W-:Y:S02]  /*2790*/  ISETP.LT.OR P5, PT, R22.reuse, 0x9, !P3 ;  /* 0x000000091600780c */ /* 0x040fe40005fa1670 */
[----:B------:R-:W-:-:S05]  /*27a0*/  ISETP.LT.OR P4, PT, R22, 0xa, !P3 ;  /* 0x0000000a1600780c */ /* 0x000fca0005f81670 */
[----:B-1----:R-:W-:Y:S08]  /*27b0*/  @P2 BRA `(.L_x_36) ;  /* 0x00000000000c2947 */ /* 0x002ff00003800000 */
[----:B------:R-:W2:Y:S02]  /*27c0*/  LDG.E.U8 R186, desc[UR36][R168.64] ;  /* 0x00000024a8ba7981 */ /* 0x000ea4000c1e1100 */
[----:B--2---:R-:W-:-:S05]  /*27d0*/  PRMT R194, R186, 0x8880, RZ ;  /* 0x00008880bac27816 */ /* 0x004fca00000000ff */
[----:B------:R-:W-:-:S07]  /*27e0*/  IMAD R187, R194, R185, RZ ;  /* 0x000000b9c2bb7224 */ /* 0x000fce00078e02ff */
.L_x_36:
[----:B------:R-:W-:Y:S05]  /*27f0*/  BSYNC B1 ;  /* 0x0000000000017941 */ /* 0x000fea0003800000 */
.L_x_35:
[----:B------:R-:W-:Y:S01]  /*2800*/  @!P2 IMAD R195, R170, R184, R187 ;  /* 0x000000b8aac3a224 */ /* 0x000fe200078e02bb */
[----:B------:R-:W-:Y:S04]  /*2810*/  BSSY B1, `(.L_x_37) ;  /* 0x0000006000017945 */ /* 0x000fe80003800000 */
[----:B------:R1:W-:Y:S01]  /*2820*/  @!P2 STG.E.U8 desc[UR36][R10.64], R195 ;  /* 0x000000c30a00a986 */ /* 0x0003e2000c101124 */
[----:B------:R-:W-:Y:S05]  /*2830*/  @P1 BRA `(.L_x_38) ;  /* 0x00000000000c1947 */ /* 0x000fea0003800000 */
[----:B------:R-:W2:Y:S02]  /*2840*/  LDG.E.U8 R186, desc[UR36][R168.64+0x1] ;  /* 0x00000124a8ba7981 */ /* 0x000ea4000c1e1100 */
[----:B--2---:R-:W-:-:S05]  /*2850*/  PRMT R170, R186, 0x8880, RZ ;  /* 0x00008880baaa7816 */ /* 0x004fca00000000ff */
[----:B------:R-:W-:-:S07]  /*2860*/  IMAD R187, R170, R185, RZ ;  /* 0x000000b9aabb7224 */ /* 0x000fce00078e02ff */
.L_x_38:
[----:B------:R-:W-:Y:S05]  /*2870*/  BSYNC B1 ;  /* 0x0000000000017941 */ /* 0x000fea0003800000 */
.L_x_37:
[----:B------:R-:W-:Y:S01]  /*2880*/  @!P1 IMAD R171, R171, R184, R187 ;  /* 0x000000b8abab9224 */ /* 0x000fe200078e02bb */
[----:B------:R-:W-:Y:S04]  /*2890*/  BSSY B1, `(.L_x_39) ;  /* 0x0000006000017945 */ /* 0x000fe80003800000 */
[----:B------:R2:W-:Y:S01]  /*28a0*/  @!P1 STG.E.U8 desc[UR36][R10.64+0x1], R171 ;  /* 0x000001ab0a009986 */ /* 0x0005e2000c101124 */
[----:B------:R-:W-:Y:S05]  /*28b0*/  @P5 BRA `(.L_x_40) ;  /* 0x00000000000c5947 */ /* 0x000fea0003800000 */
[----:B------:R-:W3:Y:S02]  /*28c0*/  LDG.E.U8 R186, desc[UR36][R190.64+0x8] ;  /* 0x00000824beba7981 */ /* 0x000ee4000c1e1100 */
[----:B---3--:R-:W-:-:S05]  /*28d0*/  PRMT R170, R186, 0x8880, RZ ;  /* 0x00008880baaa7816 */ /* 0x008fca00000000ff */
[----:B------:R-:W-:-:S07]  /*28e0*/  IMAD R187, R170, R185, RZ ;  /* 0x000000b9aabb7224 */ /* 0x000fce00078e02ff */
.L_x_40:
[----:B------:R-:W-:Y:S05]  /*28f0*/  BSYNC B1 ;  /* 0x0000000000017941 */ /* 0x000fea0003800000 */
.L_x_39:
[----:B--2---:R-:W-:Y:S01]  /*2900*/  @!P5 IMAD R171, R172, R184, R187 ;  /* 0x000000b8acabd224 */ /* 0x004fe200078e02bb */
[----:B------:R-:W-:Y:S04]  /*2910*/  BSSY B1, `(.L_x_41) ;  /* 0x0000006000017945 */ /* 0x000fe80003800000 */
[----:B------:R2:W-:Y:S01]  /*2920*/  @!P5 STG.E.U8 desc[UR36][R6.64+0x8], R171 ;  /* 0x000008ab0600d986 */ /* 0x0005e2000c101124 */
[----:B------:R-:W-:Y:S05]  /*2930*/  @P4 BRA `(.L_x_42) ;  /* 0x00000000000c4947 */ /* 0x000fea0003800000 */
[----:B------:R-:W3:Y:S02]  /*2940*/  LDG.E.U8 R186, desc[UR36][R190.64+0x9] ;  /* 0x00000924beba7981 */ /* 0x000ee4000c1e1100 */
[----:B---3--:R-:W-:-:S05]  /*2950*/  PRMT R170, R186, 0x8880, RZ ;  /* 0x00008880baaa7816 */ /* 0x008fca00000000ff */
[----:B------:R-:W-:-:S07]  /*2960*/  IMAD R187, R170, R185, RZ ;  /* 0x000000b9aabb7224 */ /* 0x000fce00078e02ff */
.L_x_42:
[----:B------:R-:W-:Y:S05]  /*2970*/  BSYNC B1 ;  /* 0x0000000000017941 */ /* 0x000fea0003800000 */
.L_x_41:
[C---:B------:R-:W-:Y:S01]  /*2980*/  ISETP.LT.OR P5, PT, R22.reuse, 0x9, !P0 ;  /* 0x000000091600780c */ /* 0x040fe200047a1670 */
[----:B------:R-:W-:Y:S01]  /*2990*/  @!P4 IMAD R173, R173, R184, R187 ;  /* 0x000000b8adadc224 */ /* 0x000fe200078e02bb */
[----:B------:R-:W-:Y:S01]  /*29a0*/  BSSY B1, `(.L_x_43) ;  /* 0x0000009000017945 */ /* 0x000fe20003800000 */
[C---:B------:R-:W-:Y:S02]  /*29b0*/  ISETP.LT.OR P2, PT, R22.reuse, 0xa, !P0 ;  /* 0x0000000a1600780c */ /* 0x040fe40004741670 */
[C---:B------:R-:W-:Y:S01]  /*29c0*/  ISETP.LT.OR P1, PT, R22.reuse, 0x12, !P3 ;  /* 0x000000121600780c */ /* 0x040fe20005f21670 */
[----:B------:R3:W-:Y:S01]  /*29d0*/  @!P4 STG.E.U8 desc[UR36][R6.64+0x9], R173 ;  /* 0x000009ad0600c986 */ /* 0x0007e2000c101124 */
[----:B------:R-:W-:-:S06]  /*29e0*/  ISETP.LT.OR P4, PT, R22, 0x11, !P3 ;  /* 0x000000111600780c */ /* 0x000fcc0005f81670 */
[----:B------:R-:W-:Y:S07]  /*29f0*/  @P5 BRA `(.L_x_44) ;  /* 0x00000000000c5947 */ /* 0x000fee0003800000 */
[----:B------:R-:W4:Y:S02]  /*2a00*/  LDG.E.U8 R186, desc[UR36][R168.64+0x8] ;  /* 0x00000824a8ba7981 */ /* 0x000f24000c1e1100 */
[----:B----4-:R-:W-:-:S05]  /*2a10*/  PRMT R170, R186, 0x8880, RZ ;  /* 0x00008880baaa7816 */ /* 0x010fca00000000ff */
[----:B------:R-:W-:-:S07]  /*2a20*/  IMAD R187, R170, R185, RZ ;  /* 0x000000b9aabb7224 */ /* 0x000fce00078e02ff */
.L_x_44:
[----:B------:R-:W-:Y:S05]  /*2a30*/  BSYNC B1 ;  /* 0x0000000000017941 */ /* 0x000fea0003800000 */
.L_x_43:
[----:B--2---:R-:W-:Y:S01]  /*2a40*/  @!P5 IMAD R171, R174, R184, R187 ;  /* 0x000000b8aeabd224 */ /* 0x004fe200078e02bb */
[----:B------:R-:W-:Y:S04]  /*2a50*/  BSSY B1, `(.L_x_45) ;  /* 0x0000006000017945 */ /* 0x000fe80003800000 */
[----:B------:R2:W-:Y:S01]  /*2a60*/  @!P5 STG.E.U8 desc[UR36][R10.64+0x8], R171 ;  /* 0x000008ab0a00d986 */ /* 0x0005e2000c101124 */
[----:B------:R-:W-:Y:S05]  /*2a70*/  @P2 BRA `(.L_x_46) ;  /* 0x00000000000c2947 */ /* 0x000fea0003800000 */
[----:B------:R-:W4:Y:S02]  /*2a80*/  LDG.E.U8 R186, desc[UR36][R168.64+0x9] ;  /* 0x00000924a8ba7981 */ /* 0x000f24000c1e1100 */
[----:B----4-:R-:W-:-:S05]  /*2a90*/  PRMT R170, R186, 0x8880, RZ ;  /* 0x00008880baaa7816 */ /* 0x010fca00000000ff */
[----:B------:R-:W-:-:S07]  /*2aa0*/  IMAD R187, R170, R185, RZ ;  /* 0x000000b9aabb7224 */ /* 0x000fce00078e02ff */
.L_x_46:
[----:B------:R-:W-:Y:S05]  /*2ab0*/  BSYNC B1 ;  /* 0x0000000000017941 */ /* 0x000fea0003800000 */
.L_x_45:
[----:B------:R-:W-:Y:S01]  /*2ac0*/  @!P2 IMAD R175, R175, R184, R187 ;  /* 0x000000b8afafa224 */ /* 0x000fe200078e02bb */
[----:B------:R-:W-:Y:S04]  /*2ad0*/  BSSY B1, `(.L_x_47) ;  /* 0x0000006000017945 */ /* 0x000fe80003800000 */
[----:B------:R4:W-:Y:S01]  /*2ae0*/  @!P2 STG.E.U8 desc[UR36][R10.64+0x9], R175 ;  /* 0x000009af0a00a986 */ /* 0x0009e2000c101124 */
[----:B------:R-:W-:Y:S05]  /*2af0*/  @P4 BRA `(.L_x_48) ;  /* 0x00000000000c4947 */ /* 0x000fea0003800000 */
[----:B------:R-:W5:Y:S02]  /*2b00*/  LDG.E.U8 R186, desc[UR36][R190.64+0x10] ;  /* 0x00001024beba7981 */ /* 0x000f64000c1e1100 */
[----:B-----5:R-:W-:-:S05]  /*2b10*/  PRMT R170, R186, 0x8880, RZ ;  /* 0x00008880baaa7816 */ /* 0x020fca00000000ff */
[----:B------:R-:W-:-:S07]  /*2b20*/  IMAD R187, R170, R185, RZ ;  /* 0x000000b9aabb7224 */ /* 0x000fce00078e02ff */
.L_x_48:
[----:B------:R-:W-:Y:S05]  /*2b30*/  BSYNC B1 ;  /* 0x0000000000017941 */ /* 0x000fea0003800000 */
.L_x_47:
[----:B--2---:R-:W-:Y:S01]  /*2b40*/  @!P4 IMAD R171, R176, R184, R187 ;  /* 0x000000b8b0abc224 */ /* 0x004fe200078e02bb */
[----:B------:R-:W-:Y:S04]  /*2b50*/  BSSY B1, `(.L_x_49) ;  /* 0x0000006000017945 */ /* 0x000fe80003800000 */
[----:B------:R2:W-:Y:S01]  /*2b60*/  @!P4 STG.E.U8 desc[UR36][R6.64+0x10], R171 ;  /* 0x000010ab0600c986 */ /* 0x0005e2000c101124 */
[----:B------:R-:W-:Y:S05]  /*2b70*/  @P1 BRA `(.L_x_50) ;  /* 0x00000000000c1947 */ /* 0x000fea0003800000 */
[----:B------:R-:W5:Y:S02]  /*2b80*/  LDG.E.U8 R186, desc[UR36][R190.64+0x11] ;  /* 0x00001124beba7981 */ /* 0x000f64000c1e1100 */
[----:B-----5:R-:W-:-:S05]  /*2b90*/  PRMT R170, R186, 0x8880, RZ ;  /* 0x00008880baaa7816 */ /* 0x020fca00000000ff */
[----:B------:R-:W-:-:S07]  /*2ba0*/  IMAD R187, R170, R185, RZ ;  /* 0x000000b9aabb7224 */ /* 0x000fce00078e02ff */
.L_x_50:
[----:B------:R-:W-:Y:S05]  /*2bb0*/  BSYNC B1 ;  /* 0x0000000000017941 */ /* 0x000fea0003800000 */
.L_x_49:
[----:B------:R-:W-:Y:S01]  /*2bc0*/  ISETP.LT.OR P2, PT, R22, 0x11, !P0 ;  /* 0x000000111600780c */ /* 0x000fe20004741670 */
[----:B------:R-:W-:Y:S01]  /*2bd0*/  @!P1 IMAD R177, R177, R184, R187 ;  /* 0x000000b8b1b19224 */ /* 0x000fe200078e02bb */
[----:B------:R-:W-:Y:S01]  /*2be0*/  BSSY B1, `(.L_x_51) ;  /* 0x0000009000017945 */ /* 0x000fe20003800000 */
[----:B-1----:R-:W-:Y:S02]  /*2bf0*/  IADD3 R195, P4, R4, 0x80, RZ ;  /* 0x0000008004c37810 */ /* 0x002fe40007f9e0ff */
[C---:B------:R-:W-:Y:S01]  /*2c00*/  ISETP.LT.OR P5, PT, R22.reuse, 0x19, !P3 ;  /* 0x000000191600780c */ /* 0x040fe20005fa1670 */
[----:B------:R1:W-:Y:S01]  /*2c10*/  @!P1 STG.E.U8 desc[UR36][R6.64+0x11], R177 ;  /* 0x000011b106009986 */ /* 0x0003e2000c101124 */
[----:B------:R-:W-:-:S06]  /*2c20*/  ISETP.LT.OR P1, PT, R22, 0x12, !P0 ;  /* 0x000000121600780c */ /* 0x000fcc0004721670 */
[----:B------:R-:W-:Y:S07]  /*2c30*/  @P2 BRA `(.L_x_52) ;  /* 0x00000000000c2947 */ /* 0x000fee0003800000 */
[----:B------:R-:W5:Y:S02]  /*2c40*/  LDG.E.U8 R186, desc[UR36][R168.64+0x10] ;  /* 0x00001024a8ba7981 */ /* 0x000f64000c1e1100 */
[----:B-----5:R-:W-:-:S05]  /*2c50*/  PRMT R170, R186, 0x8880, RZ ;  /* 0x00008880baaa7816 */ /* 0x020fca00000000ff */
[----:B------:R-:W-:-:S07]  /*2c60*/  IMAD R187, R170, R185, RZ ;  /* 0x000000b9aabb7224 */ /* 0x000fce00078e02ff */
.L_x_52:
[----:B------:R-:W-:Y:S05]  /*2c70*/  BSYNC B1 ;  /* 0x0000000000017941 */ /* 0x000fea0003800000 */
.L_x_51:
[----:B--2---:R-:W-:Y:S01]  /*2c80*/  @!P2 IMAD R171, R178, R184, R187 ;  /* 0x000000b8b2aba224 */ /* 0x004fe200078e02bb */
[----:B------:R-:W-:Y:S04]  /*2c90*/  BSSY B1, `(.L_x_53) ;  /* 0x0000006000017945 */ /* 0x000fe80003800000 */
[----:B------:R2:W-:Y:S01]  /*2ca0*/  @!P2 STG.E.U8 desc[UR36][R10.64+0x10], R171 ;  /* 0x000010ab0a00a986 */ /* 0x0005e2000c101124 */
[----:B------:R-:W-:Y:S05]  /*2cb0*/  @P1 BRA `(.L_x_54) ;  /* 0x00000000000c1947 */ /* 0x000fea0003800000 */
[----:B------:R-:W5:Y:S02]  /*2cc0*/  LDG.E.U8 R186, desc[UR36][R168.64+0x11] ;  /* 0x00001124a8ba7981 */ /* 0x000f64000c1e1100 */
[----:B-----5:R-:W-:-:S05]  /*2cd0*/  PRMT R170, R186, 0x8880, RZ ;  /* 0x00008880baaa7816 */ /* 0x020fca00000000ff */
[----:B------:R-:W-:-:S07]  /*2ce0*/  IMAD R187, R170, R185, RZ ;  /* 0x000000b9aabb7224 */ /* 0x000fce00078e02ff */
.L_x_54:
[----:B------:R-:W-:Y:S05]  /*2cf0*/  BSYNC B1 ;  /* 0x0000000000017941 */ /* 0x000fea0003800000 */
.L_x_53:
[----:B------:R-:W-:Y:S01]  /*2d00*/  @!P1 IMAD R179, R179, R184, R187 ;  /* 0x000000b8b3b39224 */ /* 0x000fe200078e02bb */
[----:B------:R-:W-:Y:S04]  /*2d10*/  BSSY B1, `(.L_x_55) ;  /* 0x0000006000017945 */ /* 0x000fe80003800000 */
[----:B------:R0:W-:Y:S01]  /*2d20*/  @!P1 STG.E.U8 desc[UR36][R10.64+0x11], R179 ;  /* 0x000011b30a009986 */ /* 0x0001e2000c101124 */
[----:B------:R-:W-:Y:S05]  /*2d30*/  @P5 BRA `(.L_x_56) ;  /* 0x00000000000c5947 */ /* 0x000fea0003800000 */
[----:B------:R-:W5:Y:S02]  /*2d40*/  LDG.E.U8 R186, desc[UR36][R190.64+0x18] ;  /* 0x00001824beba7981 */ /* 0x000f64000c1e1100 */
[----:B-----5:R-:W-:-:S05]  /*2d50*/  PRMT R170, R186, 0x8880, RZ ;  /* 0x00008880baaa7816 */ /* 0x020fca00000000ff */
[----:B------:R-:W-:-:S07]  /*2d60*/  IMAD R187, R170, R185, RZ ;  /* 0x000000b9aabb7224 */ /* 0x000fce00078e02ff */
.L_x_56:
[----:B------:R-:W-:Y:S05]  /*2d70*/  BSYNC B1 ;  /* 0x0000000000017941 */ /* 0x000fea0003800000 */
.L_x_55:
[----:B------:R-:W-:Y:S01]  /*2d80*/  ISETP.LT.OR P1, PT, R22, 0x1a, !P3 ;  /* 0x0000001a1600780c */ /* 0x000fe20005f21670 */
[----:B---3--:R-:W-:Y:S01]  /*2d90*/  @!P5 IMAD R173, R180, R184, R187 ;  /* 0x000000b8b4add224 */ /* 0x008fe200078e02bb */
[----:B------:R-:W-:Y:S01]  /*2da0*/  BSSY B1, `(.L_x_57) ;  /* 0x000000b000017945 */ /* 0x000fe20003800000 */
[----:B--2---:R-:W-:Y:S01]  /*2db0*/  IMAD.WIDE.U32 R170, R195, R20, R18 ;  /* 0x00000014c3aa7225 */ /* 0x004fe200078e0012 */
[C---:B------:R-:W-:Y:S02]  /*2dc0*/  ISETP.LT.OR P2, PT, R22.reuse, 0x1a, !P0 ;  /* 0x0000001a1600780c */ /* 0x040fe40004741670 */
[----:B------:R2:W-:Y:S01]  /*2dd0*/  @!P5 STG.E.U8 desc[UR36][R6.64+0x18], R173 ;  /* 0x000018ad0600d986 */ /* 0x0005e2000c101124 */
[----:B------:R-:W-:Y:S01]  /*2de0*/  IMAD.X R5, RZ, RZ, R5, P4 ;  /* 0x000000ffff057224 */ /* 0x000fe200020e0605 */
[----:B------:R-:W-:Y:S02]  /*2df0*/  ISETP.LT.OR P5, PT, R22, 0x19, !P0 ;  /* 0x000000191600780c */ /* 0x000fe400047a1670 */
[----:B------:R-:W-:-:S03]  /*2e00*/  IADD3 R4, P4, R170, R14, RZ ;  /* 0x0000000eaa047210 */ /* 0x000fc60007f9e0ff */
[----:B------:R-:W-:Y:S10]  /*2e10*/  @P1 BRA `(.L_x_58) ;  /* 0x00000000000c1947 */ /* 0x000ff40003800000 */
[----:B------:R-:W3:Y:S02]  /*2e20*/  LDG.E.U8 R186, desc[UR36][R190.64+0x19] ;  /* 0x00001924beba7981 */ /* 0x000ee4000c1e1100 */
[----:B---3--:R-:W-:-:S05]  /*2e30*/  PRMT R172, R186, 0x8880, RZ ;  /* 0x00008880baac7816 */ /* 0x008fca00000000ff */
[----:B------:R-:W-:-:S07]  /*2e40*/  IMAD R187, R172, R185, RZ ;  /* 0x000000b9acbb7224 */ /* 0x000fce00078e02ff */
.L_x_58:
[----:B------:R-:W-:Y:S05]  /*2e50*/  BSYNC B1 ;  /* 0x0000000000017941 */ /* 0x000fea0003800000 */
.L_x_57:
[----:B------:R-:W-:Y:S01]  /*2e60*/  @!P1 IMAD R181, R181, R184, R187 ;  /* 0x000000b8b5b59224 */ /* 0x000fe200078e02bb */
[----:B------:R-:W-:Y:S01]  /*2e70*/  BSSY B1, `(.L_x_59) ;  /* 0x0000007000017945 */ /* 0x000fe20003800000 */
[----:B------:R-:W-:-:S03]  /*2e80*/  IMAD R174, R5, R20, RZ ;  /* 0x0000001405ae7224 */ /* 0x000fc600078e02ff */
[----:B------:R3:W-:Y:S01]  /*2e90*/  @!P1 STG.E.U8 desc[UR36][R6.64+0x19], R181 ;  /* 0x000019b506009986 */ /* 0x0007e2000c101124 */
[----:B------:R-:W-:Y:S05]  /*2ea0*/  @P5 BRA `(.L_x_60) ;  /* 0x00000000000c5947 */ /* 0x000fea0003800000 */
[----:B------:R-:W5:Y:S02]  /*2eb0*/  LDG.E.U8 R186, desc[UR36][R168.64+0x18] ;  /* 0x00001824a8ba7981 */ /* 0x000f64000c1e1100 */
[----:B-----5:R-:W-:-:S05]  /*2ec0*/  PRMT R172, R186, 0x8880, RZ ;  /* 0x00008880baac7816 */ /* 0x020fca00000000ff */
[----:B------:R-:W-:-:S07]  /*2ed0*/  IMAD R187, R172, R185, RZ ;  /* 0x000000b9acbb7224 */ /* 0x000fce00078e02ff */
.L_x_60:
[----:B------:R-:W-:Y:S05]  /*2ee0*/  BSYNC B1 ;  /* 0x0000000000017941 */ /* 0x000fea0003800000 */
.L_x_59:
[----:B--2---:R-:W-:Y:S01]  /*2ef0*/  @!P5 IMAD R173, R182, R184, R187 ;  /* 0x000000b8b6add224 */ /* 0x004fe200078e02bb */
[----:B------:R-:W-:Y:S01]  /*2f00*/  BSSY B1, `(.L_x_61) ;  /* 0x0000007000017945 */ /* 0x000fe20003800000 */
[----:B----4-:R-:W-:-:S03]  /*2f10*/  IMAD R175, R195, R21, R174 ;  /* 0x00000015c3af7224 */ /* 0x010fc600078e02ae */
[----:B------:R2:W-:Y:S01]  /*2f20*/  @!P5 STG.E.U8 desc[UR36][R10.64+0x18], R173 ;  /* 0x000018ad0a00d986 */ /* 0x0005e2000c101124 */
[----:B------:R-:W-:Y:S05]  /*2f30*/  @P2 BRA `(.L_x_62) ;  /* 0x00000000000c2947 */ /* 0x000fea0003800000 */
[----:B------:R-:W4:Y:S02]  /*2f40*/  LDG.E.U8 R186, desc[UR36][R168.64+0x19] ;  /* 0x00001924a8ba7981 */ /* 0x000f24000c1e1100 */
[----:B----4-:R-:W-:-:S05]  /*2f50*/  PRMT R172, R186, 0x8880, RZ ;  /* 0x00008880baac7816 */ /* 0x010fca00000000ff */
[----:B------:R-:W-:-:S07]  /*2f60*/  IMAD R187, R172, R185, RZ ;  /* 0x000000b9acbb7224 */ /* 0x000fce00078e02ff */
.L_x_62:
[----:B------:R-:W-:Y:S05]  /*2f70*/  BSYNC B1 ;  /* 0x0000000000017941 */ /* 0x000fea0003800000 */
.L_x_61:
[----:B------:R-:W-:Y:S01]  /*2f80*/  ISETP.GE.AND P1, PT, R0, 0x81, PT ;  /* 0x000000810000780c */ /* 0x000fe20003f26270 */
[----:B------:R-:W-:Y:S01]  /*2f90*/  @!P2 IMAD R183, R183, R184, R187 ;  /* 0x000000b8b7b7a224 */ /* 0x000fe200078e02bb */
[----:B------:R-:W-:Y:S01]  /*2fa0*/  IADD3.X R5, R15, R171, R175, P4, !PT ;  /* 0x000000ab0f057210 */ /* 0x000fe200027fe4af */
[----:B------:R-:W-:Y:S01]  /*2fb0*/  IMAD.WIDE.U32 R20, R195, R20, R192 ;  /* 0x00000014c3147225 */ /* 0x000fe200078e00c0 */
[----:B------:R-:W-:Y:S01]  /*2fc0*/  ISETP.LT.OR P4, PT, R22, 0x1, !P1 ;  /* 0x000000011600780c */ /* 0x000fe20004f81670 */
[----:B------:R-:W-:Y:S01]  /*2fd0*/  BSSY B1, `(.L_x_63) ;  /* 0x0000008000017945 */ /* 0x000fe20003800000 */
[----:B------:R4:W-:Y:S01]  /*2fe0*/  @!P2 STG.E.U8 desc[UR36][R10.64+0x19], R183 ;  /* 0x000019b70a00a986 */ /* 0x0009e2000c101124 */
[----:B------:R-:W-:Y:S01]  /*2ff0*/  IMAD.IADD R170, R175, 0x1, R21 ;  /* 0x00000001afaa7824 */ /* 0x000fe200078e0215 */
[----:B------:R-:W-:-:S09]  /*3000*/  IADD3 R14, P2, P5, R188, R14, R20 ;  /* 0x0000000ebc0e7210 */ /* 0x000fd20007d5e014 */
[----:B------:R-:W-:Y:S05]  /*3010*/  @P4 BRA `(.L_x_64) ;  /* 0x00000000000c4947 */ /* 0x000fea0003800000 */
[----:B------:R-:W5:Y:S02]  /*3020*/  LDG.E.U8 R186, desc[UR36][R4.64] ;  /* 0x0000002404ba7981 */ /* 0x000f64000c1e1100 */
[----:B-----5:R-:W-:-:S05]  /*3030*/  PRMT R20, R186, 0x8880, RZ ;  /* 0x00008880ba147816 */ /* 0x020fca00000000ff */
[----:B------:R-:W-:-:S07]  /*3040*/  IMAD R187, R20, R185, RZ ;  /* 0x000000b914bb7224 */ /* 0x000fce00078e02ff */
.L_x_64:
[----:B------:R-:W-:Y:S05]  /*3050*/  BSYNC B1 ;  /* 0x0000000000017941 */ /* 0x000fea0003800000 */
.L_x_63:
[----:B------:R-:W-:Y:S01]  /*3060*/  @!P4 IMAD R21, R152, R184, R187 ;  /* 0x000000b89815c224 */ /* 0x000fe200078e02bb */
[----:B------:R-:W-:Y:S01]  /*3070*/  IADD3.X R15, R19, R15, R170, P2, P5 ;  /* 0x0000000f130f7210 */ /* 0x000fe200017ea4aa */
[----:B------:R-:W-:Y:S01]  /*3080*/  BSSY B1, `(.L_x_65) ;  /* 0x0000009000017945 */ /* 0x000fe20003800000 */
[----:B------:R-:W-:Y:S02]  /*3090*/  ISETP.GE.AND P2, PT, R0, 0x89, PT ;  /* 0x000000890000780c */ /* 0x000fe40003f46270 */
[----:B------:R0:W-:Y:S01]  /*30a0*/  @!P4 STG.E.U8 desc[UR36][R8.64], R21 ;  /* 0x000000150800c986 */ /* 0x0001e2000c101124 */
[C---:B------:R-:W-:Y:S02]  /*30b0*/  ISETP.LT.OR P4, PT, R22.reuse, 0x2, !P1 ;  /* 0x000000021600780c */ /* 0x040fe40004f81670 */
[----:B------:R-:W-:-:S11]  /*30c0*/  ISETP.LT.OR P5, PT, R22, 0x1, !P2 ;  /* 0x000000011600780c */ /* 0x000fd600057a1670 */
[----:B0-----:R-:W-:Y:S05]  /*30d0*/  @P4 BRA `(.L_x_66) ;  /* 0x00000000000c4947 */ /* 0x001fea0003800000 */
[----:B------:R-:W5:Y:S02]  /*30e0*/  LDG.E.U8 R186, desc[UR36][R4.64+0x1] ;  /* 0x0000012404ba7981 */ /* 0x000f64000c1e1100 */
[----:B-----5:R-:W-:-:S05]  /*30f0*/  PRMT R0, R186, 0x8880, RZ ;  /* 0x00008880ba007816 */ /* 0x020fca00000000ff */
[----:B------:R-:W-:-:S07]  /*3100*/  IMAD R187, R0, R185, RZ ;  /* 0x000000b900bb7224 */ /* 0x000fce00078e02ff */
.L_x_66:
[----:B------:R-:W-:Y:S05]  /*3110*/  BSYNC B1 ;  /* 0x0000000000017941 */ /* 0x000fea0003800000 */
.L_x_65:
[----:B------:R-:W-:Y:S01]  /*3120*/  @!P4 IMAD R153, R153, R184, R187 ;  /* 0x000000b89999c224 */ /* 0x000fe200078e02bb */
[----:B------:R-:W-:Y:S04]  /*3130*/  BSSY B1, `(.L_x_67) ;  /* 0x0000006000017945 */ /* 0x000fe80003800000 */
[----:B------:R0:W-:Y:S01]  /*3140*/  @!P4 STG.E.U8 desc[UR36][R8.64+0x1], R153 ;  /* 0x000001990800c986 */ /* 0x0001e2000c101124 */
[----:B------:R-:W-:Y:S05]  /*3150*/  @P5 BRA `(.L_x_68) ;  /* 0x00000000000c5947 */ /* 0x000fea0003800000 */
[----:B------:R-:W5:Y:S02]  /*3160*/  LDG.E.U8 R186, desc[UR36][R14.64] ;  /* 0x000000240eba7981 */ /* 0x000f64000c1e1100 */
[----:B-----5:R-:W-:-:S05]  /*3170*/  PRMT R0, R186, 0x8880, RZ ;  /* 0x00008880ba007816 */ /* 0x020fca00000000ff */
[----:B------:R-:W-:-:S07]  /*3180*/  IMAD R187, R0, R185, RZ ;  /* 0x000000b900bb7224 */ /* 0x000fce00078e02ff */
.L_x_68:
[----:B------:R-:W-:Y:S05]  /*3190*/  BSYNC B1 ;  /* 0x0000000000017941 */ /* 0x000fea0003800000 */
.L_x_67:
[----:B------:R-:W-:Y:S01]  /*31a0*/  ISETP.LT.OR P4, PT, R22, 0x2, !P2 ;  /* 0x000000021600780c */ /* 0x000fe20005781670 */
[----:B------:R-:W-:Y:S01]  /*31b0*/  @!P5 IMAD R19, R154, R184, R187 ;  /* 0x000000b89a13d224 */ /* 0x000fe200078e02bb */
[----:B------:R-:W-:Y:S04]  /*31c0*/  BSSY B1, `(.L_x_69) ;  /* 0x0000007000017945 */ /* 0x000fe80003800000 */
[----:B------:R0:W-:Y:S01]  /*31d0*/  @!P5 STG.E.U8 desc[UR36][R12.64], R19 ;  /* 0x000000130c00d986 */ /* 0x0001e2000c101124 */
[----:B------:R-:W-:-:S06]  /*31e0*/  ISETP.LT.OR P5, PT, R22, 0x9, !P1 ;  /* 0x000000091600780c */ /* 0x000fcc0004fa1670 */
[----:B------:R-:W-:Y:S07]  /*31f0*/  @P4 BRA `(.L_x_70) ;  /* 0x00000000000c4947 */ /* 0x000fee0003800000 */
[----:B------:R-:W5:Y:S02]  /*3200*/  LDG.E.U8 R186, desc[UR36][R14.64+0x1] ;  /* 0x000001240eba7981 */ /* 0x000f64000c1e1100 */
[----:B-----5:R-:W-:-:S05]  /*3210*/  PRMT R0, R186, 0x8880, RZ ;  /* 0x00008880ba007816 */ /* 0x020fca00000000ff */
[----:B------:R-:W-:-:S07]  /*3220*/  IMAD R187, R0, R185, RZ ;  /* 0x000000b900bb7224 */ /* 0x000fce00078e02ff */
.L_x_70:
[----:B------:R-:W-:Y:S05]  /*3230*/  BSYNC B1 ;  /* 0x0000000000017941 */ /* 0x000fea0003800000 */
.L_x_69:
[----:B------:R-:W-:Y:S01]  /*3240*/  @!P4 IMAD R155, R155, R184, R187 ;  /* 0x000000b89b9bc224 */ /* 0x000fe200078e02bb */
[----:B------:R-:W-:Y:S04]  /*3250*/  BSSY B1, `(.L_x_71) ;  /* 0x0000006000017945 */ /* 0x000fe80003800000 */
[----:B------:R0:W-:Y:S01]  /*3260*/  @!P4 STG.E.U8 desc[UR36][R12.64+0x1], R155 ;  /* 0x0000019b0c00c986 */ /* 0x0001e2000c101124 */
[----:B------:R-:W-:Y:S05]  /*3270*/  @P5 BRA `(.L_x_72) ;  /* 0x00000000000c5947 */ /* 0x000fea0003800000 */
[----:B------:R-:W5:Y:S02]  /*3280*/  LDG.E.U8 R186, desc[UR36][R4.64+0x8] ;  /* 0x0000082404ba7981 */ /* 0x000f64000c1e1100 */
[----:B-----5:R-:W-:-:S05]  /*3290*/  PRMT R0, R186, 0x8880, RZ ;  /* 0x00008880ba007816 */ /* 0x020fca00000000ff */
[----:B------:R-:W-:-:S07]  /*32a0*/  IMAD R187, R0, R185, RZ ;  /* 0x000000b900bb7224 */ /* 0x000fce00078e02ff */
.L_x_72:
[----:B------:R-:W-:Y:S05]  /*32b0*/  BSYNC B1 ;  /* 0x0000000000017941 */ /* 0x000fea0003800000 */
.L_x_71:
[----:B------:R-:W-:Y:S01]  /*32c0*/  ISETP.LT.OR P4, PT, R22, 0xa, !P1 ;  /* 0x0000000a1600780c */ /* 0x000fe20004f81670 */
[----:B0-----:R-:W-:Y:S01]  /*32d0*/  @!P5 IMAD R19, R156, R184, R187 ;  /* 0x000000b89c13d224 */ /* 0x001fe200078e02bb */
[----:B------:R-:W-:Y:S04]  /*32e0*/  BSSY B1, `(.L_x_73) ;  /* 0x0000007000017945 */ /* 0x000fe80003800000 */
[----:B------:R0:W-:Y:S01]  /*32f0*/  @!P5 STG.E.U8 desc[UR36][R8.64+0x8], R19 ;  /* 0x000008130800d986 */ /* 0x0001e2000c101124 */
[----:B------:R-:W-:-:S06]  /*3300*/  ISETP.LT.OR P5, PT, R22, 0x9, !P2 ;  /* 0x000000091600780c */ /* 0x000fcc00057a1670 */
[----:B------:R-:W-:Y:S07]  /*3310*/  @P4 BRA `(.L_x_74) ;  /* 0x00000000000c4947 */ /* 0x000fee0003800000 */
[----:B------:R-:W5:Y:S02]  /*3320*/  LDG.E.U8 R186, desc[UR36][R4.64+0x9] ;  /* 0x0000092404ba7981 */ /* 0x000f64000c1e1100 */
[----:B-----5:R-:W-:-:S05]  /*3330*/  PRMT R0, R186, 0x8880, RZ ;  /* 0x00008880ba007816 */ /* 0x020fca00000000ff */
[----:B------:R-:W-:-:S07]  /*3340*/  IMAD R187, R0, R185, RZ ;  /* 0x000000b900bb7224 */ /* 0x000fce00078e02ff */
.L_x_74:
[----:B------:R-:W-:Y:S05]  /*3350*/  BSYNC B1 ;  /* 0x0000000000017941 */ /* 0x000fea0003800000 */
.L_x_73:
[----:B------:R-:W-:Y:S01]  /*3360*/  @!P4 IMAD R157, R157, R184, R187 ;  /* 0x000000b89d9dc224 */ /* 0x000fe200078e02bb */
[----:B------:R-:W-:Y:S04]  /*3370*/  BSSY B1, `(.L_x_75) ;  /* 0x0000006000017945 */ /* 0x000fe80003800000 */
[----:B------:R0:W-:Y:S01]  /*3380*/  @!P4 STG.E.U8 desc[UR36][R8.64+0x9], R157 ;  /* 0x0000099d0800c986 */ /* 0x0001e2000c101124 */
[----:B------:R-:W-:Y:S05]  /*3390*/  @P5 BRA `(.L_x_76) ;  /* 0x00000000000c5947 */ /* 0x000fea0003800000 */
[----:B------:R-:W5:Y:S02]  /*33a0*/  LDG.E.U8 R186, desc[UR36][R14.64+0x8] ;  /* 0x000008240eba7981 */ /* 0x000f64000c1e1100 */
[----:B-----5:R-:W-:-:S05]  /*33b0*/  PRMT R0, R186, 0x8880, RZ ;  /* 0x00008880ba007816 */ /* 0x020fca00000000ff */
[----:B------:R-:W-:-:S07]  /*33c0*/  IMAD R187, R0, R185, RZ ;  /* 0x000000b900bb7224 */ /* 0x000fce00078e02ff */
.L_x_76:
[----:B------:R-:W-:Y:S05]  /*33d0*/  BSYNC B1 ;  /* 0x0000000000017941 */ /* 0x000fea0003800000 */
.L_x_75:
        /* <DEDUP_REMOVED lines=9> */
.L_x_78:
[----:B------:R-:W-:Y:S05]  /*3470*/  BSYNC B1 ;  /* 0x0000000000017941 */ /* 0x000fea0003800000 */
.L_x_77:
[----:B------:R-:W-:Y:S01]  /*3480*/  @!P4 IMAD R159, R159, R184, R187 ;  /* 0x000000b89f9fc224 */ /* 0x000fe200078e02bb */
[----:B------:R-:W-:Y:S04]  /*3490*/  BSSY B1, `(.L_x_79) ;  /* 0x0000006000017945 */ /* 0x000fe80003800000 */
[----:B------:R0:W-:Y:S01]  /*34a0*/  @!P4 STG.E.U8 desc[UR36][R12.64+0x9], R159 ;  /* 0x0000099f0c00c986 */ /* 0x0001e2000c101124 */
[----:B------:R-:W-:Y:S05]  /*34b0*/  @P5 BRA `(.L_x_80) ;  /* 0x00000000000c5947 */ /* 0x000fea0003800000 */
[----:B------:R-:W5:Y:S02]  /*34c0*/  LDG.E.U8 R186, desc[UR36][R4.64+0x10] ;  /* 0x0000102404ba7981 */ /* 0x000f64000c1e1100 */
[----:B-----5:R-:W-:-:S05]  /*34d0*/  PRMT R0, R186, 0x8880, RZ ;  /* 0x00008880ba007816 */ /* 0x020fca00000000ff */
[----:B------:R-:W-:-:S07]  /*34e0*/  IMAD R187, R0, R185, RZ ;  /* 0x000000b900bb7224 */ /* 0x000fce00078e02ff */
.L_x_80:
[----:B------:R-:W-:Y:S05]  /*34f0*/  BSYNC B1 ;  /* 0x0000000000017941 */ /* 0x000fea0003800000 */
.L_x_79:
        /* <DEDUP_REMOVED lines=9> */
.L_x_82:
[----:B------:R-:W-:Y:S05]  /*3590*/  BSYNC B1 ;  /* 0x0000000000017941 */ /* 0x000fea0003800000 */
.L_x_81:
[----:B------:R-:W-:Y:S01]  /*35a0*/  @!P4 IMAD R161, R161, R184, R187 ;  /* 0x000000b8a1a1c224 */ /* 0x000fe200078e02bb */
[----:B------:R-:W-:Y:S04]  /*35b0*/  BSSY B1, `(.L_x_83) ;  /* 0x0000006000017945 */ /* 0x000fe80003800000 */
[----:B------:R0:W-:Y:S01]  /*35c0*/  @!P4 STG.E.U8 desc[UR36][R8.64+0x11], R161 ;  /* 0x000011a10800c986 */ /* 0x0001e2000c101124 */
[----:B------:R-:W-:Y:S05]  /*35d0*/  @P5 BRA `(.L_x_84) ;  /* 0x00000000000c5947 */ /* 0x000fea0003800000 */
[----:B------:R-:W5:Y:S02]  /*35e0*/  LDG.E.U8 R186, desc[UR36][R14.64+0x10] ;  /* 0x000010240eba7981 */ /* 0x000f64000c1e1100 */
[----:B-----5:R-:W-:-:S05]  /*35f0*/  PRMT R0, R186, 0x8880, RZ ;  /* 0x00008880ba007816 */ /* 0x020fca00000000ff */
[----:B------:R-:W-:-:S07]  /*3600*/  IMAD R187, R0, R185, RZ ;  /* 0x000000b900bb7224 */ /* 0x000fce00078e02ff */
.L_x_84:
[----:B------:R-:W-:Y:S05]  /*3610*/  BSYNC B1 ;  /* 0x0000000000017941 */ /* 0x000fea0003800000 */
.L_x_83:
        /* <DEDUP_REMOVED lines=9> */
.L_x_86:
[----:B------:R-:W-:Y:S05]  /*36b0*/  BSYNC B1 ;  /* 0x0000000000017941 */ /* 0x000fea0003800000 */
.L_x_85:
[----:B------:R-:W-:Y:S01]  /*36c0*/  @!P4 IMAD R163, R163, R184, R187 ;  /* 0x000000b8a3a3c224 */ /* 0x000fe200078e02bb */
[----:B------:R-:W-:Y:S04]  /*36d0*/  BSSY B1, `(.L_x_87) ;  /* 0x0000006000017945 */ /* 0x000fe80003800000 */
[----:B------:R0:W-:Y:S01]  /*36e0*/  @!P4 STG.E.U8 desc[UR36][R12.64+0x11], R163 ;  /* 0x000011a30c00c986 */ /* 0x0001e2000c101124 */
[----:B------:R-:W-:Y:S05]  /*36f0*/  @P5 BRA `(.L_x_88) ;  /* 0x00000000000c5947 */ /* 0x000fea0003800000 */
[----:B------:R-:W5:Y:S02]  /*3700*/  LDG.E.U8 R186, desc[UR36][R4.64+0x18] ;  /* 0x0000182404ba7981 */ /* 0x000f64000c1e1100 */
[----:B-----5:R-:W-:-:S05]  /*3710*/  PRMT R0, R186, 0x8880, RZ ;  /* 0x00008880ba007816 */ /* 0x020fca00000000ff */
[----:B------:R-:W-:-:S07]  /*3720*/  IMAD R187, R0, R185, RZ ;  /* 0x000000b900bb7224 */ /* 0x000fce00078e02ff */
.L_x_88:
[----:B------:R-:W-:Y:S05]  /*3730*/  BSYNC B1 ;  /* 0x0000000000017941 */ /* 0x000fea0003800000 */
.L_x_87:
        /* <DEDUP_REMOVED lines=9> */
.L_x_90:
[----:B------:R-:W-:Y:S05]  /*37d0*/  BSYNC B1 ;  /* 0x0000000000017941 */ /* 0x000fea0003800000 */
.L_x_89:
[----:B------:R-:W-:Y:S01]  /*37e0*/  @!P4 IMAD R165, R165, R184, R187 ;  /* 0x000000b8a5a5c224 */ /* 0x000fe200078e02bb */
[----:B------:R-:W-:Y:S04]  /*37f0*/  BSSY B1, `(.L_x_91) ;  /* 0x0000006000017945 */ /* 0x000fe80003800000 */
[----:B------:R0:W-:Y:S01]  /*3800*/  @!P4 STG.E.U8 desc[UR36][R8.64+0x19], R165 ;  /* 0x000019a50800c986 */ /* 0x0001e2000c101124 */
[----:B------:R-:W-:Y:S05]  /*3810*/  @P5 BRA `(.L_x_92) ;  /* 0x00000000000c5947 */ /* 0x000fea0003800000 */
[----:B------:R-:W5:Y:S02]  /*3820*/  LDG.E.U8 R186, desc[UR36][R14.64+0x18] ;  /* 0x000018240eba7981 */ /* 0x000f64000c1e1100 */
[----:B-----5:R-:W-:-:S05]  /*3830*/  PRMT R0, R186, 0x8880, RZ ;  /* 0x00008880ba007816 */ /* 0x020fca00000000ff */
[----:B------:R-:W-:-:S07]  /*3840*/  IMAD R187, R0, R185, RZ ;  /* 0x000000b900bb7224 */ /* 0x000fce00078e02ff */
.L_x_92:
[----:B------:R-:W-:Y:S05]  /*3850*/  BSYNC B1 ;  /* 0x0000000000017941 */ /* 0x000fea0003800000 */
.L_x_91:
        /* <DEDUP_REMOVED lines=9> */
.L_x_94:
[----:B------:R-:W-:Y:S05]  /*38f0*/  BSYNC B1 ;  /* 0x0000000000017941 */ /* 0x000fea0003800000 */
.L_x_93:
[----:B------:R-:W-:Y:S01]  /*3900*/  @!P4 IMAD R167, R167, R184, R187 ;  /* 0x000000b8a7a7c224 */ /* 0x000fe200078e02bb */
[----:B------:R-:W-:Y:S04]  /*3910*/  BSSY B1, `(.L_x_95) ;  /* 0x0000006000017945 */ /* 0x000fe80003800000 */
[----:B------:R0:W-:Y:S01]  /*3920*/  @!P4 STG.E.U8 desc[UR36][R12.64+0x19], R167 ;  /* 0x000019a70c00c986 */ /* 0x0001e2000c101124 */
[----:B------:R-:W-:Y:S05]  /*3930*/  @P5 BRA `(.L_x_96) ;  /* 0x00000000000c5947 */ /* 0x000fea0003800000 */
[----:B------:R-:W5:Y:S02]  /*3940*/  LDG.E.U8 R186, desc[UR36][R190.64+0x20] ;  /* 0x00002024beba7981 */ /* 0x000f64000c1e1100 */
[----:B-----5:R-:W-:-:S05]  /*3950*/  PRMT R0, R186, 0x8880, RZ ;  /* 0x00008880ba007816 */ /* 0x020fca00000000ff */
[----:B------:R-:W-:-:S07]  /*3960*/  IMAD R187, R0, R185, RZ ;  /* 0x000000b900bb7224 */ /* 0x000fce00078e02ff */
.L_x_96:
[----:B------:R-:W-:Y:S05]  /*3970*/  BSYNC B1 ;  /* 0x0000000000017941 */ /* 0x000fea0003800000 */
.L_x_95:
        /* <DEDUP_REMOVED lines=9> */
.L_x_98:
[----:B------:R-:W-:Y:S05]  /*3a10*/  BSYNC B1 ;  /* 0x0000000000017941 */ /* 0x000fea0003800000 */
.L_x_97:
[----:B------:R-:W-:Y:S01]  /*3a20*/  @!P4 IMAD R137, R137, R184, R187 ;  /* 0x000000b88989c224 */ /* 0x000fe200078e02bb */
[----:B------:R-:W-:Y:S04]  /*3a30*/  BSSY B1, `(.L_x_99) ;  /* 0x0000006000017945 */ /* 0x000fe80003800000 */
[----:B------:R0:W-:Y:S01]  /*3a40*/  @!P4 STG.E.U8 desc[UR36][R6.64+0x21], R137 ;  /* 0x000021890600c986 */ /* 0x0001e2000c101124 */
[----:B------:R-:W-:Y:S05]  /*3a50*/  @P5 BRA `(.L_x_100) ;  /* 0x00000000000c5947 */ /* 0x000fea0003800000 */
[----:B------:R-:W5:Y:S02]  /*3a60*/  LDG.E.U8 R186, desc[UR36][R168.64+0x20] ;  /* 0x00002024a8ba7981 */ /* 0x000f64000c1e1100 */
[----:B-----5:R-:W-:-:S05]  /*3a70*/  PRMT R0, R186, 0x8880, RZ ;  /* 0x00008880ba007816 */ /* 0x020fca00000000ff */
[----:B------:R-:W-:-:S07]  /*3a80*/  IMAD R187, R0, R185, RZ ;  /* 0x000000b900bb7224 */ /* 0x000fce00078e02ff */
.L_x_100:
[----:B------:R-:W-:Y:S05]  /*3a90*/  BSYNC B1 ;  /* 0x0000000000017941 */ /* 0x000fea0003800000 */
.L_x_99:
        /* <DEDUP_REMOVED lines=9> */
.L_x_102:
[----:B------:R-:W-:Y:S05]  /*3b30*/  BSYNC B1 ;  /* 0x0000000000017941 */ /* 0x000fea0003800000 */
.L_x_101:
[----:B------:R-:W-:Y:S01]  /*3b40*/  @!P4 IMAD R139, R139, R184, R187 ;  /* 0x000000b88b8bc224 */ /* 0x000fe200078e02bb */
[----:B------:R-:W-:Y:S04]  /*3b50*/  BSSY B1, `(.L_x_103) ;  /* 0x0000006000017945 */ /* 0x000fe80003800000 */
[----:B------:R0:W-:Y:S01]  /*3b60*/  @!P4 STG.E.U8 desc[UR36][R10.64+0x21], R139 ;  /* 0x0000218b0a00c986 */ /* 0x0001e2000c101124 */
[----:B------:R-:W-:Y:S05]  /*3b70*/  @P5 BRA `(.L_x_104) ;  /* 0x00000000000c5947 */ /* 0x000fea0003800000 */
[----:B------:R-:W5:Y:S02]  /*3b80*/  LDG.E.U8 R186, desc[UR36][R190.64+0x28] ;  /* 0x00002824beba7981 */ /* 0x000f64000c1e1100 */
[----:B-----5:R-:W-:-:S05]  /*3b90*/  PRMT R0, R186, 0x8880, RZ ;  /* 0x00008880ba007816 */ /* 0x020fca00000000ff */
[----:B------:R-:W-:-:S07]  /*3ba0*/  IMAD R187, R0, R185, RZ ;  /* 0x000000b900bb7224 */ /* 0x000fce00078e02ff */
.L_x_104:
[----:B------:R-:W-:Y:S05]  /*3bb0*/  BSYNC B1 ;  /* 0x0000000000017941 */ /* 0x000fea0003800000 */
.L_x_103:
        /* <DEDUP_REMOVED lines=9> */
.L_x_106:
[----:B------:R-:W-:Y:S05]  /*3c50*/  BSYNC B1 ;  /* 0x0000000000017941 */ /* 0x000fea0003800000 */
.L_x_105:
[----:B------:R-:W-:Y:S01]  /*3c60*/  @!P4 IMAD R141, R141, R184, R187 ;  /* 0x000000b88d8dc224 */ /* 0x000fe200078e02bb */
[----:B------:R-:W-:Y:S04]  /*3c70*/  BSSY B1, `(.L_x_107) ;  /* 0x0000006000017945 */ /* 0x000fe80003800000 */
[----:B------:R0:W-:Y:S01]  /*3c80*/  @!P4 STG.E.U8 desc[UR36][R6.64+0x29], R141 ;  /* 0x0000298d0600c986 */ /* 0x0001e2000c101124 */
[----:B------:R-:W-:Y:S05]  /*3c90*/  @P5 BRA `(.L_x_108) ;  /* 0x00000000000c5947 */ /* 0x000fea0003800000 */
[----:B------:R-:W5:Y:S02]  /*3ca0*/  LDG.E.U8 R186, desc[UR36][R168.64+0x28] ;  /* 0x00002824a8ba7981 */ /* 0x000f64000c1e1100 */
[----:B-----5:R-:W-:-:S05]  /*3cb0*/  PRMT R0, R186, 0x8880, RZ ;  /* 0x00008880ba007816 */ /* 0x020fca00000000ff */
[----:B------:R-:W-:-:S07]  /*3cc0*/  IMAD R187, R0, R185, RZ ;  /* 0x000000b900bb7224 */ /* 0x000fce00078e02ff */
.L_x_108:
[----:B------:R-:W-:Y:S05]  /*3cd0*/  BSYNC B1 ;  /* 0x0000000000017941 */ /* 0x000fea0003800000 */
.L_x_107:
        /* <DEDUP_REMOVED lines=9> */
.L_x_110:
[----:B------:R-:W-:Y:S05]  /*3d70*/  BSYNC B1 ;  /* 0x0000000000017941 */ /* 0x000fea0003800000 */
.L_x_109:
[----:B------:R-:W-:Y:S01]  /*3d80*/  @!P4 IMAD R143, R143, R184, R187 ;  /* 0x000000b88f8fc224 */ /* 0x000fe200078e02bb */
[----:B------:R-:W-:Y:S04]  /*3d90*/  BSSY B1, `(.L_x_111) ;  /* 0x0000006000017945 */ /* 0x000fe80003800000 */
[----:B------:R0:W-:Y:S01]  /*3da0*/  @!P4 STG.E.U8 desc[UR36][R10.64+0x29], R143 ;  /* 0x0000298f0a00c986 */ /* 0x0001e2000c101124 */
[----:B------:R-:W-:Y:S05]  /*3db0*/  @P5 BRA `(.L_x_112) ;  /* 0x00000000000c5947 */ /* 0x000fea0003800000 */
[----:B------:R-:W5:Y:S02]  /*3dc0*/  LDG.E.U8 R186, desc[UR36][R190.64+0x30] ;  /* 0x00003024beba7981 */ /* 0x000f64000c1e1100 */
[----:B-----5:R-:W-:-:S05]  /*3dd0*/  PRMT R0, R186, 0x8880, RZ ;  /* 0x00008880ba007816 */ /* 0x020fca00000000ff */
[----:B------:R-:W-:-:S07]  /*3de0*/  IMAD R187, R0, R185, RZ ;  /* 0x000000b900bb7224 */ /* 0x000fce00078e02ff */
.L_x_112:
[----:B------:R-:W-:Y:S05]  /*3df0*/  BSYNC B1 ;  /* 0x0000000000017941 */ /* 0x000fea0003800000 */
.L_x_111:
        /* <DEDUP_REMOVED lines=9> */
.L_x_114:
[----:B------:R-:W-:Y:S05]  /*3e90*/  BSYNC B1 ;  /* 0x0000000000017941 */ /* 0x000fea0003800000 */
.L_x_113:
[----:B------:R-:W-:Y:S01]  /*3ea0*/  @!P4 IMAD R145, R145, R184, R187 ;  /* 0x000000b89191c224 */ /* 0x000fe200078e02bb */
[----:B------:R-:W-:Y:S04]  /*3eb0*/  BSSY B1, `(.L_x_115) ;  /* 0x0000006000017945 */ /* 0x000fe80003800000 */
[----:B------:R0:W-:Y:S01]  /*3ec0*/  @!P4 STG.E.U8 desc[UR36][R6.64+0x31], R145 ;  /* 0x000031910600c986 */ /* 0x0001e2000c101124 */
[----:B------:R-:W-:Y:S05]  /*3ed0*/  @P5 BRA `(.L_x_116) ;  /* 0x00000000000c5947 */ /* 0x000fea0003800000 */
[----:B------:R-:W5:Y:S02]  /*3ee0*/  LDG.E.U8 R186, desc[UR36][R168.64+0x30] ;  /* 0x00003024a8ba7981 */ /* 0x000f64000c1e1100 */
[----:B-----5:R-:W-:-:S05]  /*3ef0*/  PRMT R0, R186, 0x8880, RZ ;  /* 0x00008880ba007816 */ /* 0x020fca00000000ff */
[----:B------:R-:W-:-:S07]  /*3f00*/  IMAD R187, R0, R185, RZ ;  /* 0x000000b900bb7224 */ /* 0x000fce00078e02ff */
.L_x_116:
[----:B------:R-:W-:Y:S05]  /*3f10*/  BSYNC B1 ;  /* 0x0000000000017941 */ /* 0x000fea0003800000 */
.L_x_115:
        /* <DEDUP_REMOVED lines=9> */
.L_x_118:
[----:B------:R-:W-:Y:S05]  /*3fb0*/  BSYNC B1 ;  /* 0x0000000000017941 */ /* 0x000fea0003800000 */
.L_x_117:
[----:B------:R-:W-:Y:S01]  /*3fc0*/  @!P4 IMAD R147, R147, R184, R187 ;  /* 0x000000b89393c224 */ /* 0x000fe200078e02bb */
[----:B------:R-:W-:Y:S04]  /*3fd0*/  BSSY B1, `(.L_x_119) ;  /* 0x0000006000017945 */ /* 0x000fe80003800000 */
[----:B------:R0:W-:Y:S01]  /*3fe0*/  @!P4 STG.E.U8 desc[UR36][R10.64+0x31], R147 ;  /* 0x000031930a00c986 */ /* 0x0001e2000c101124 */
[----:B------:R-:W-:Y:S05]  /*3ff0*/  @P5 BRA `(.L_x_120) ;  /* 0x00000000000c5947 */ /* 0x000fea0003800000 */
[----:B------:R-:W5:Y:S02]  /*4000*/  LDG.E.U8 R186, desc[UR36][R190.64+0x38] ;  /* 0x00003824beba7981 */ /* 0x000f64000c1e1100 */
[----:B-----5:R-:W-:-:S05]  /*4010*/  PRMT R0, R186, 0x8880, RZ ;  /* 0x00008880ba007816 */ /* 0x020fca00000000ff */
[----:B------:R-:W-:-:S07]  /*4020*/  IMAD R187, R0, R185, RZ ;  /* 0x000000b900bb7224 */ /* 0x000fce00078e02ff */
.L_x_120:
[----:B------:R-:W-:Y:S05]  /*4030*/  BSYNC B1 ;  /* 0x0000000000017941 */ /* 0x000fea0003800000 */
.L_x_119:
        /* <DEDUP_REMOVED lines=9> */
.L_x_122:
[----:B------:R-:W-:Y:S05]  /*40d0*/  BSYNC B1 ;  /* 0x0000000000017941 */ /* 0x000fea0003800000 */
.L_x_121:
[----:B------:R-:W-:Y:S01]  /*40e0*/  @!P4 IMAD R149, R149, R184, R187 ;  /* 0x000000b89595c224 */ /* 0x000fe200078e02bb */
[----:B------:R-:W-:Y:S04]  /*40f0*/  BSSY B1, `(.L_x_123) ;  /* 0x0000006000017945 */ /* 0x000fe80003800000 */
[----:B------:R0:W-:Y:S01]  /*4100*/  @!P4 STG.E.U8 desc[UR36][R6.64+0x39], R149 ;  /* 0x000039950600c986 */ /* 0x0001e2000c101124 */
[----:B------:R-:W-:Y:S05]  /*4110*/  @P5 BRA `(.L_x_124) ;  /* 0x00000000000c5947 */ /* 0x000fea0003800000 */
[----:B------:R-:W5:Y:S02]  /*4120*/  LDG.E.U8 R186, desc[UR36][R168.64+0x38] ;  /* 0x00003824a8ba7981 */ /* 0x000f64000c1e1100 */
[----:B-----5:R-:W-:-:S05]  /*4130*/  PRMT R0, R186, 0x8880, RZ ;  /* 0x00008880ba007816 */ /* 0x020fca00000000ff */
[----:B------:R-:W-:-:S07]  /*4140*/  IMAD R187, R0, R185, RZ ;  /* 0x000000b900bb7224 */ /* 0x000fce00078e02ff */
.L_x_124:
[----:B------:R-:W-:Y:S05]  /*4150*/  BSYNC B1 ;  /* 0x0000000000017941 */ /* 0x000fea0003800000 */
.L_x_123:
        /* <DEDUP_REMOVED lines=9> */
.L_x_126:
[----:B------:R-:W-:Y:S05]  /*41f0*/  BSYNC B1 ;  /* 0x0000000000017941 */ /* 0x000fea0003800000 */
.L_x_125:
[----:B------:R-:W-:Y:S01]  /*4200*/  @!P4 IMAD R151, R151, R184, R187 ;  /* 0x000000b89797c224 */ /* 0x000fe200078e02bb */
[----:B------:R-:W-:Y:S04]  /*4210*/  BSSY B1, `(.L_x_127) ;  /* 0x0000006000017945 */ /* 0x000fe80003800000 */
[----:B------:R0:W-:Y:S01]  /*4220*/  @!P4 STG.E.U8 desc[UR36][R10.64+0x39], R151 ;  /* 0x000039970a00c986 */ /* 0x0001e2000c101124 */
[----:B------:R-:W-:Y:S05]  /*4230*/  @P5 BRA `(.L_x_128) ;  /* 0x00000000000c5947 */ /* 0x000fea0003800000 */
[----:B------:R-:W5:Y:S02]  /*4240*/  LDG.E.U8 R186, desc[UR36][R4.64+0x20] ;  /* 0x0000202404ba7981 */ /* 0x000f64000c1e1100 */
[----:B-----5:R-:W-:-:S05]  /*4250*/  PRMT R0, R186, 0x8880, RZ ;  /* 0x00008880ba007816 */ /* 0x020fca00000000ff */
[----:B------:R-:W-:-:S07]  /*4260*/  IMAD R187, R0, R185, RZ ;  /* 0x000000b900bb7224 */ /* 0x000fce00078e02ff */
.L_x_128:
[----:B------:R-:W-:Y:S05]  /*4270*/  BSYNC B1 ;  /* 0x0000000000017941 */ /* 0x000fea0003800000 */
.L_x_127:
        /* <DEDUP_REMOVED lines=9> */
.L_x_130:
[----:B------:R-:W-:Y:S05]  /*4310*/  BSYNC B1 ;  /* 0x0000000000017941 */ /* 0x000fea0003800000 */
.L_x_129:
[----:B------:R-:W-:Y:S01]  /*4320*/  @!P4 IMAD R121, R121, R184, R187 ;  /* 0x000000b87979c224 */ /* 0x000fe200078e02bb */
[----:B------:R-:W-:Y:S04]  /*4330*/  BSSY B1, `(.L_x_131) ;  /* 0x0000006000017945 */ /* 0x000fe80003800000 */
[----:B------:R0:W-:Y:S01]  /*4340*/  @!P4 STG.E.U8 desc[UR36][R8.64+0x21], R121 ;  /* 0x000021790800c986 */ /* 0x0001e2000c101124 */
[----:B------:R-:W-:Y:S05]  /*4350*/  @P5 BRA `(.L_x_132) ;  /* 0x00000000000c5947 */ /* 0x000fea0003800000 */
[----:B------:R-:W5:Y:S02]  /*4360*/  LDG.E.U8 R186, desc[UR36][R14.64+0x20] ;  /* 0x000020240eba7981 */ /* 0x000f64000c1e1100 */
[----:B-----5:R-:W-:-:S05]  /*4370*/  PRMT R0, R186, 0x8880, RZ ;  /* 0x00008880ba007816 */ /* 0x020fca00000000ff */
[----:B------:R-:W-:-:S07]  /*4380*/  IMAD R187, R0, R185, RZ ;  /* 0x000000b900bb7224 */ /* 0x000fce00078e02ff */
.L_x_132:
[----:B------:R-:W-:Y:S05]  /*4390*/  BSYNC B1 ;  /* 0x0000000000017941 */ /* 0x000fea0003800000 */
.L_x_131:
        /* <DEDUP_REMOVED lines=9> */
.L_x_134:
[----:B------:R-:W-:Y:S05]  /*4430*/  BSYNC B1 ;  /* 0x0000000000017941 */ /* 0x000fea0003800000 */
.L_x_133:
[----:B------:R-:W-:Y:S01]  /*4440*/  @!P4 IMAD R123, R123, R184, R187 ;  /* 0x000000b87b7bc224 */ /* 0x000fe200078e02bb */
[----:B------:R-:W-:Y:S04]  /*4450*/  BSSY B1, `(.L_x_135) ;  /* 0x0000006000017945 */ /* 0x000fe80003800000 */
[----:B------:R0:W-:Y:S01]  /*4460*/  @!P4 STG.E.U8 desc[UR36][R12.64+0x21], R123 ;  /* 0x0000217b0c00c986 */ /* 0x0001e2000c101124 */
[----:B------:R-:W-:Y:S05]  /*4470*/  @P5 BRA `(.L_x_136) ;  /* 0x00000000000c5947 */ /* 0x000fea0003800000 */
[----:B------:R-:W5:Y:S02]  /*4480*/  LDG.E.U8 R186, desc[UR36][R4.64+0x28] ;  /* 0x0000282404ba7981 */ /* 0x000f64000c1e1100 */
[----:B-----5:R-:W-:-:S05]  /*4490*/  PRMT R0, R186, 0x8880, RZ ;  /* 0x00008880ba007816 */ /* 0x020fca00000000ff */
[----:B------:R-:W-:-:S07]  /*44a0*/  IMAD R187, R0, R185, RZ ;  /* 0x000000b900bb7224 */ /* 0x000fce00078e02ff */
.L_x_136:
[----:B------:R-:W-:Y:S05]  /*44b0*/  BSYNC B1 ;  /* 0x0000000000017941 */ /* 0x000fea0003800000 */
.L_x_135:
        /* <DEDUP_REMOVED lines=9> */
.L_x_138:
[----:B------:R-:W-:Y:S05]  /*4550*/  BSYNC B1 ;  /* 0x0000000000017941 */ /* 0x000fea0003800000 */
.L_x_137:
[----:B------:R-:W-:Y:S01]  /*4560*/  @!P4 IMAD R125, R125, R184, R187 ;  /* 0x000000b87d7dc224 */ /* 0x000fe200078e02bb */
[----:B------:R-:W-:Y:S04]  /*4570*/  BSSY B1, `(.L_x_139) ;  /* 0x0000006000017945 */ /* 0x000fe80003800000 */
[----:B------:R0:W-:Y:S01]  /*4580*/  @!P4 STG.E.U8 desc[UR36][R8.64+0x29], R125 ;  /* 0x0000297d0800c986 */ /* 0x0001e2000c101124 */
[----:B------:R-:W-:Y:S05]  /*4590*/  @P5 BRA `(.L_x_140) ;  /* 0x00000000000c5947 */ /* 0x000fea0003800000 */
[----:B------:R-:W5:Y:S02]  /*45a0*/  LDG.E.U8 R186, desc[UR36][R14.64+0x28] ;  /* 0x000028240eba7981 */ /* 0x000f64000c1e1100 */
[----:B-----5:R-:W-:-:S05]  /*45b0*/  PRMT R0, R186, 0x8880, RZ ;  /* 0x00008880ba007816 */ /* 0x020fca00000000ff */
[----:B------:R-:W-:-:S07]  /*45c0*/  IMAD R187, R0, R185, RZ ;  /* 0x000000b900bb7224 */ /* 0x000fce00078e02ff */
.L_x_140:
[----:B------:R-:W-:Y:S05]  /*45d0*/  BSYNC B1 ;  /* 0x0000000000017941 */ /* 0x000fea0003800000 */
.L_x_139:
        /* <DEDUP_REMOVED lines=9> */
.L_x_142:
[----:B------:R-:W-:Y:S05]  /*4670*/  BSYNC B1 ;  /* 0x0000000000017941 */ /* 0x000fea0003800000 */
.L_x_141:
[----:B------:R-:W-:Y:S01]  /*4680*/  @!P4 IMAD R127, R127, R184, R187 ;  /* 0x000000b87f7fc224 */ /* 0x000fe200078e02bb */
[----:B------:R-:W-:Y:S04]  /*4690*/  BSSY B1, `(.L_x_143) ;  /* 0x0000006000017945 */ /* 0x000fe80003800000 */
[----:B------:R0:W-:Y:S01]  /*46a0*/  @!P4 STG.E.U8 desc[UR36][R12.64+0x29], R127 ;  /* 0x0000297f0c00c986 */ /* 0x0001e2000c101124 */
[----:B------:R-:W-:Y:S05]  /*46b0*/  @P5 BRA `(.L_x_144) ;  /* 0x00000000000c5947 */ /* 0x000fea0003800000 */
[----:B------:R-:W5:Y:S02]  /*46c0*/  LDG.E.U8 R186, desc[UR36][R4.64+0x30] ;  /* 0x0000302404ba7981 */ /* 0x000f64000c1e1100 */
[----:B-----5:R-:W-:-:S05]  /*46d0*/  PRMT R0, R186, 0x8880, RZ ;  /* 0x00008880ba007816 */ /* 0x020fca00000000ff */
[----:B------:R-:W-:-:S07]  /*46e0*/  IMAD R187, R0, R185, RZ ;  /* 0x000000b900bb7224 */ /* 0x000fce00078e02ff */
.L_x_144:
[----:B------:R-:W-:Y:S05]  /*46f0*/  BSYNC B1 ;  /* 0x0000000000017941 */ /* 0x000fea0003800000 */
.L_x_143:
        /* <DEDUP_REMOVED lines=9> */
.L_x_146:
[----:B------:R-:W-:Y:S05]  /*4790*/  BSYNC B1 ;  /* 0x0000000000017941 */ /* 0x000fea0003800000 */
.L_x_145:
[----:B------:R-:W-:Y:S01]  /*47a0*/  @!P4 IMAD R129, R129, R184, R187 ;  /* 0x000000b88181c224 */ /* 0x000fe200078e02bb */
[----:B------:R-:W-:Y:S04]  /*47b0*/  BSSY B1, `(.L_x_147) ;  /* 0x0000006000017945 */ /* 0x000fe80003800000 */
[----:B------:R0:W-:Y:S01]  /*47c0*/  @!P4 STG.E.U8 desc[UR36][R8.64+0x31], R129 ;  /* 0x000031810800c986 */ /* 0x0001e2000c101124 */
[----:B------:R-:W-:Y:S05]  /*47d0*/  @P5 BRA `(.L_x_148) ;  /* 0x00000000000c5947 */ /* 0x000fea0003800000 */
[----:B------:R-:W5:Y:S02]  /*47e0*/  LDG.E.U8 R186, desc[UR36][R14.64+0x30] ;  /* 0x000030240eba7981 */ /* 0x000f64000c1e1100 */
[----:B-----5:R-:W-:-:S05]  /*47f0*/  PRMT R0, R186, 0x8880, RZ ;  /* 0x00008880ba007816 */ /* 0x020fca00000000ff */
[----:B------:R-:W-:-:S07]  /*4800*/  IMAD R187, R0, R185, RZ ;  /* 0x000000b900bb7224 */ /* 0x000fce00078e02ff */
.L_x_148:
[----:B------:R-:W-:Y:S05]  /*4810*/  BSYNC B1 ;  /* 0x0000000000017941 */ /* 0x000fea0003800000 */
.L_x_147:
        /* <DEDUP_REMOVED lines=9> */
.L_x_150:
[----:B------:R-:W-:Y:S05]  /*48b0*/  BSYNC B1 ;  /* 0x0000000000017941 */ /* 0x000fea0003800000 */
.L_x_149:
[----:B------:R-:W-:Y:S01]  /*48c0*/  @!P4 IMAD R131, R131, R184, R187 ;  /* 0x000000b88383c224 */ /* 0x000fe200078e02bb */
[----:B------:R-:W-:Y:S04]  /*48d0*/  BSSY B1, `(.L_x_151) ;  /* 0x0000006000017945 */ /* 0x000fe80003800000 */
[----:B------:R0:W-:Y:S01]  /*48e0*/  @!P4 STG.E.U8 desc[UR36][R12.64+0x31], R131 ;  /* 0x000031830c00c986 */ /* 0x0001e2000c101124 */
[----:B------:R-:W-:Y:S05]  /*48f0*/  @P5 BRA `(.L_x_152) ;  /* 0x00000000000c5947 */ /* 0x000fea0003800000 */
[----:B------:R-:W5:Y:S02]  /*4900*/  LDG.E.U8 R186, desc[UR36][R4.64+0x38] ;  /* 0x0000382404ba7981 */ /* 0x000f64000c1e1100 */
[----:B-----5:R-:W-:-:S05]  /*4910*/  PRMT R0, R186, 0x8880, RZ ;  /* 0x00008880ba007816 */ /* 0x020fca00000000ff */
[----:B------:R-:W-:-:S07]  /*4920*/  IMAD R187, R0, R185, RZ ;  /* 0x000000b900bb7224 */ /* 0x000fce00078e02ff */
.L_x_152:
[----:B------:R-:W-:Y:S05]  /*4930*/  BSYNC B1 ;  /* 0x0000000000017941 */ /* 0x000fea0003800000 */
.L_x_151:
        /* <DEDUP_REMOVED lines=9> */
.L_x_154:
[----:B------:R-:W-:Y:S05]  /*49d0*/  BSYNC B1 ;  /* 0x0000000000017941 */ /* 0x000fea0003800000 */
.L_x_153:
[----:B------:R-:W-:Y:S01]  /*49e0*/  @!P4 IMAD R133, R133, R184, R187 ;  /* 0x000000b88585c224 */ /* 0x000fe200078e02bb */
[----:B------:R-:W-:Y:S04]  /*49f0*/  BSSY B1, `(.L_x_155) ;  /* 0x0000006000017945 */ /* 0x000fe80003800000 */
[----:B------:R0:W-:Y:S01]  /*4a00*/  @!P4 STG.E.U8 desc[UR36][R8.64+0x39], R133 ;  /* 0x000039850800c986 */ /* 0x0001e2000c101124 */
[----:B------:R-:W-:Y:S05]  /*4a10*/  @P5 BRA `(.L_x_156) ;  /* 0x00000000000c5947 */ /* 0x000fea0003800000 */
[----:B------:R-:W5:Y:S02]  /*4a20*/  LDG.E.U8 R186, desc[UR36][R14.64+0x38] ;  /* 0x000038240eba7981 */ /* 0x000f64000c1e1100 */
[----:B-----5:R-:W-:-:S05]  /*4a30*/  PRMT R0, R186, 0x8880, RZ ;  /* 0x00008880ba007816 */ /* 0x020fca00000000ff */
[----:B------:R-:W-:-:S07]  /*4a40*/  IMAD R187, R0, R185, RZ ;  /* 0x000000b900bb7224 */ /* 0x000fce00078e02ff */
.L_x_156:
[----:B------:R-:W-:Y:S05]  /*4a50*/  BSYNC B1 ;  /* 0x0000000000017941 */ /* 0x000fea0003800000 */
.L_x_155:
        /* <DEDUP_REMOVED lines=9> */
.L_x_158:
[----:B------:R-:W-:Y:S05]  /*4af0*/  BSYNC B1 ;  /* 0x0000000000017941 */ /* 0x000fea0003800000 */
.L_x_157:
[----:B------:R-:W-:Y:S01]  /*4b00*/  @!P4 IMAD R135, R135, R184, R187 ;  /* 0x000000b88787c224 */ /* 0x000fe200078e02bb */
[----:B------:R-:W-:Y:S04]  /*4b10*/  BSSY B1, `(.L_x_159) ;  /* 0x0000006000017945 */ /* 0x000fe80003800000 */
[----:B------:R0:W-:Y:S01]  /*4b20*/  @!P4 STG.E.U8 desc[UR36][R12.64+0x39], R135 ;  /* 0x000039870c00c986 */ /* 0x0001e2000c101124 */
[----:B------:R-:W-:Y:S05]  /*4b30*/  @P5 BRA `(.L_x_160) ;  /* 0x00000000000c5947 */ /* 0x000fea0003800000 */
[----:B------:R-:W5:Y:S02]  /*4b40*/  LDG.E.U8 R186, desc[UR36][R190.64+0x40] ;  /* 0x00004024beba7981 */ /* 0x000f64000c1e1100 */
[----:B-----5:R-:W-:-:S05]  /*4b50*/  PRMT R0, R186, 0x8880, RZ ;  /* 0x00008880ba007816 */ /* 0x020fca00000000ff */
[----:B------:R-:W-:-:S07]  /*4b60*/  IMAD R187, R0, R185, RZ ;  /* 0x000000b900bb7224 */ /* 0x000fce00078e02ff */
.L_x_160:
[----:B------:R-:W-:Y:S05]  /*4b70*/  BSYNC B1 ;  /* 0x0000000000017941 */ /* 0x000fea0003800000 */
.L_x_159:
        /* <DEDUP_REMOVED lines=9> */
.L_x_162:
[----:B------:R-:W-:Y:S05]  /*4c10*/  BSYNC B1 ;  /* 0x0000000000017941 */ /* 0x000fea0003800000 */
.L_x_161:
[----:B------:R-:W-:Y:S01]  /*4c20*/  @!P4 IMAD R105, R105, R184, R187 ;  /* 0x000000b86969c224 */ /* 0x000fe200078e02bb */
[----:B------:R-:W-:Y:S04]  /*4c30*/  BSSY B1, `(.L_x_163) ;  /* 0x0000006000017945 */ /* 0x000fe80003800000 */
[----:B------:R0:W-:Y:S01]  /*4c40*/  @!P4 STG.E.U8 desc[UR36][R6.64+0x41], R105 ;  /* 0x000041690600c986 */ /* 0x0001e2000c101124 */
[----:B------:R-:W-:Y:S05]  /*4c50*/  @P5 BRA `(.L_x_164) ;  /* 0x00000000000c5947 */ /* 0x000fea0003800000 */
[----:B------:R-:W5:Y:S02]  /*4c60*/  LDG.E.U8 R186, desc[UR36][R168.64+0x40] ;  /* 0x00004024a8ba7981 */ /* 0x000f64000c1e1100 */
[----:B-----5:R-:W-:-:S05]  /*4c70*/  PRMT R0, R186, 0x8880, RZ ;  /* 0x00008880ba007816 */ /* 0x020fca00000000ff */
[----:B------:R-:W-:-:S07]  /*4c80*/  IMAD R187, R0, R185, RZ ;  /* 0x000000b900bb7224 */ /* 0x000fce00078e02ff */
.L_x_164:
[----:B------:R-:W-:Y:S05]  /*4c90*/  BSYNC B1 ;  /* 0x0000000000017941 */ /* 0x000fea0003800000 */
.L_x_163:
        /* <DEDUP_REMOVED lines=9> */
.L_x_166:
[----:B------:R-:W-:Y:S05]  /*4d30*/  BSYNC B1 ;  /* 0x0000000000017941 */ /* 0x000fea0003800000 */
.L_x_165:
[----:B------:R-:W-:Y:S01]  /*4d40*/  @!P4 IMAD R107, R107, R184, R187 ;  /* 0x000000b86b6bc224 */ /* 0x000fe200078e02bb */
[----:B------:R-:W-:Y:S04]  /*4d50*/  BSSY B1, `(.L_x_167) ;  /* 0x0000006000017945 */ /* 0x000fe80003800000 */
[----:B------:R0:W-:Y:S01]  /*4d60*/  @!P4 STG.E.U8 desc[UR36][R10.64+0x41], R107 ;  /* 0x0000416b0a00c986 */ /* 0x0001e2000c101124 */
[----:B------:R-:W-:Y:S05]  /*4d70*/  @P5 BRA `(.L_x_168) ;  /* 0x00000000000c5947 */ /* 0x000fea0003800000 */
[----:B------:R-:W5:Y:S02]  /*4d80*/  LDG.E.U8 R186, desc[UR36][R190.64+0x48] ;  /* 0x00004824beba7981 */ /* 0x000f64000c1e1100 */
[----:B-----5:R-:W-:-:S05]  /*4d90*/  PRMT R0, R186, 0x8880, RZ ;  /* 0x00008880ba007816 */ /* 0x020fca00000000ff */
[----:B------:R-:W-:-:S07]  /*4da0*/  IMAD R187, R0, R185, RZ ;  /* 0x000000b900bb7224 */ /* 0x000fce00078e02ff */
.L_x_168:
[----:B------:R-:W-:Y:S05]  /*4db0*/  BSYNC B1 ;  /* 0x0000000000017941 */ /* 0x000fea0003800000 */
.L_x_167:
        /* <DEDUP_REMOVED lines=9> */
.L_x_170:
[----:B------:R-:W-:Y:S05]  /*4e50*/  BSYNC B1 ;  /* 0x0000000000017941 */ /* 0x000fea0003800000 */
.L_x_169:
[----:B------:R-:W-:Y:S01]  /*4e60*/  @!P4 IMAD R109, R109, R184, R187 ;  /* 0x000000b86d6dc224 */ /* 0x000fe200078e02bb */
[----:B------:R-:W-:Y:S04]  /*4e70*/  BSSY B1, `(.L_x_171) ;  /* 0x0000006000017945 */ /* 0x000fe80003800000 */
[----:B------:R0:W-:Y:S01]  /*4e80*/  @!P4 STG.E.U8 desc[UR36][R6.64+0x49], R109 ;  /* 0x0000496d0600c986 */ /* 0x0001e2000c101124 */
[----:B------:R-:W-:Y:S05]  /*4e90*/  @P5 BRA `(.L_x_172) ;  /* 0x00000000000c5947 */ /* 0x000fea0003800000 */
[----:B------:R-:W5:Y:S02]  /*4ea0*/  LDG.E.U8 R186, desc[UR36][R168.64+0x48] ;  /* 0x00004824a8ba7981 */ /* 0x000f64000c1e1100 */
[----:B-----5:R-:W-:-:S05]  /*4eb0*/  PRMT R0, R186, 0x8880, RZ ;  /* 0x00008880ba007816 */ /* 0x020fca00000000ff */
[----:B------:R-:W-:-:S07]  /*4ec0*/  IMAD R187, R0, R185, RZ ;  /* 0x000000b900bb7224 */ /* 0x000fce00078e02ff */
.L_x_172:
[----:B------:R-:W-:Y:S05]  /*4ed0*/  BSYNC B1 ;  /* 0x0000000000017941 */ /* 0x000fea0003800000 */
.L_x_171:
        /* <DEDUP_REMOVED lines=9> */
.L_x_174:
[----:B------:R-:W-:Y:S05]  /*4f70*/  BSYNC B1 ;  /* 0x0000000000017941 */ /* 0x000fea0003800000 */
.L_x_173:
[----:B------:R-:W-:Y:S01]  /*4f80*/  @!P4 IMAD R111, R111, R184, R187 ;  /* 0x000000b86f6fc224 */ /* 0x000fe200078e02bb */
[----:B------:R-:W-:Y:S04]  /*4f90*/  BSSY B1, `(.L_x_175) ;  /* 0x0000006000017945 */ /* 0x000fe80003800000 */
[----:B------:R0:W-:Y:S01]  /*4fa0*/  @!P4 STG.E.U8 desc[UR36][R10.64+0x49], R111 ;  /* 0x0000496f0a00c986 */ /* 0x0001e2000c101124 */
[----:B------:R-:W-:Y:S05]  /*4fb0*/  @P5 BRA `(.L_x_176) ;  /* 0x00000000000c5947 */ /* 0x000fea0003800000 */
[----:B------:R-:W5:Y:S02]  /*4fc0*/  LDG.E.U8 R186, desc[UR36][R190.64+0x50] ;  /* 0x00005024beba7981 */ /* 0x000f64000c1e1100 */
[----:B-----5:R-:W-:-:S05]  /*4fd0*/  PRMT R0, R186, 0x8880, RZ ;  /* 0x00008880ba007816 */ /* 0x020fca00000000ff */
[----:B------:R-:W-:-:S07]  /*4fe0*/  IMAD R187, R0, R185, RZ ;  /* 0x000000b900bb7224 */ /* 0x000fce00078e02ff */
.L_x_176:
[----:B------:R-:W-:Y:S05]  /*4ff0*/  BSYNC B1 ;  /* 0x0000000000017941 */ /* 0x000fea0003800000 */
.L_x_175:
        /* <DEDUP_REMOVED lines=9> */
.L_x_178:
[----:B------:R-:W-:Y:S05]  /*5090*/  BSYNC B1 ;  /* 0x0000000000017941 */ /* 0x000fea0003800000 */
.L_x_177:
[----:B------:R-:W-:Y:S01]  /*50a0*/  @!P4 IMAD R113, R113, R184, R187 ;  /* 0x000000b87171c224 */ /* 0x000fe200078e02bb */
[----:B------:R-:W-:Y:S04]  /*50b0*/  BSSY B1, `(.L_x_179) ;  /* 0x0000006000017945 */ /* 0x000fe80003800000 */
[----:B------:R0:W-:Y:S01]  /*50c0*/  @!P4 STG.E.U8 desc[UR36][R6.64+0x51], R113 ;  /* 0x000051710600c986 */ /* 0x0001e2000c101124 */
[----:B------:R-:W-:Y:S05]  /*50d0*/  @P5 BRA `(.L_x_180) ;  /* 0x00000000000c5947 */ /* 0x000fea0003800000 */
[----:B------:R-:W5:Y:S02]  /*50e0*/  LDG.E.U8 R186, desc[UR36][R168.64+0x50] ;  /* 0x00005024a8ba7981 */ /* 0x000f64000c1e1100 */
[----:B-----5:R-:W-:-:S05]  /*50f0*/  PRMT R0, R186, 0x8880, RZ ;  /* 0x00008880ba007816 */ /* 0x020fca00000000ff */
[----:B------:R-:W-:-:S07]  /*5100*/  IMAD R187, R0, R185, RZ ;  /* 0x000000b900bb7224 */ /* 0x000fce00078e02ff */
.L_x_180:
[----:B------:R-:W-:Y:S05]  /*5110*/  BSYNC B1 ;  /* 0x0000000000017941 */ /* 0x000fea0003800000 */
.L_x_179:
        /* <DEDUP_REMOVED lines=9> */
.L_x_182:
[----:B------:R-:W-:Y:S05]  /*51b0*/  BSYNC B1 ;  /* 0x0000000000017941 */ /* 0x000fea0003800000 */
.L_x_181:
[----:B------:R-:W-:Y:S01]  /*51c0*/  @!P4 IMAD R115, R115, R184, R187 ;  /* 0x000000b87373c224 */ /* 0x000fe200078e02bb */
[----:B------:R-:W-:Y:S04]  /*51d0*/  BSSY B1, `(.L_x_183) ;  /* 0x0000006000017945 */ /* 0x000fe80003800000 */
[----:B------:R0:W-:Y:S01]  /*51e0*/  @!P4 STG.E.U8 desc[UR36][R10.64+0x51], R115 ;  /* 0x000051730a00c986 */ /* 0x0001e2000c101124 */
[----:B------:R-:W-:Y:S05]  /*51f0*/  @P5 BRA `(.L_x_184) ;  /* 0x00000000000c5947 */ /* 0x000fea0003800000 */
[----:B------:R-:W5:Y:S02]  /*5200*/  LDG.E.U8 R186, desc[UR36][R190.64+0x58] ;  /* 0x00005824beba7981 */ /* 0x000f64000c1e1100 */
[----:B-----5:R-:W-:-:S05]  /*5210*/  PRMT R0, R186, 0x8880, RZ ;  /* 0x00008880ba007816 */ /* 0x020fca00000000ff */
[----:B------:R-:W-:-:S07]  /*5220*/  IMAD R187, R0, R185, RZ ;  /* 0x000000b900bb7224 */ /* 0x000fce00078e02ff */
.L_x_184:
[----:B------:R-:W-:Y:S05]  /*5230*/  BSYNC B1 ;  /* 0x0000000000017941 */ /* 0x000fea0003800000 */
.L_x_183:
        /* <DEDUP_REMOVED lines=9> */
.L_x_186:
[----:B------:R-:W-:Y:S05]  /*52d0*/  BSYNC B1 ;  /* 0x0000000000017941 */ /* 0x000fea0003800000 */
.L_x_185:
[----:B------:R-:W-:Y:S01]  /*52e0*/  @!P4 IMAD R117, R117, R184, R187 ;  /* 0x000000b87575c224 */ /* 0x000fe200078e02bb */
[----:B------:R-:W-:Y:S04]  /*52f0*/  BSSY B1, `(.L_x_187) ;  /* 0x0000006000017945 */ /* 0x000fe80003800000 */
[----:B------:R0:W-:Y:S01]  /*5300*/  @!P4 STG.E.U8 desc[UR36][R6.64+0x59], R117 ;  /* 0x000059750600c986 */ /* 0x0001e2000c101124 */
[----:B------:R-:W-:Y:S05]  /*5310*/  @P5 BRA `(.L_x_188) ;  /* 0x00000000000c5947 */ /* 0x000fea0003800000 */
[----:B------:R-:W5:Y:S02]  /*5320*/  LDG.E.U8 R186, desc[UR36][R168.64+0x58] ;  /* 0x00005824a8ba7981 */ /* 0x000f64000c1e1100 */
[----:B-----5:R-:W-:-:S05]  /*5330*/  PRMT R0, R186, 0x8880, RZ ;  /* 0x00008880ba007816 */ /* 0x020fca00000000ff */
[----:B------:R-:W-:-:S07]  /*5340*/  IMAD R187, R0, R185, RZ ;  /* 0x000000b900bb7224 */ /* 0x000fce00078e02ff */
.L_x_188:
[----:B------:R-:W-:Y:S05]  /*5350*/  BSYNC B1 ;  /* 0x0000000000017941 */ /* 0x000fea0003800000 */
.L_x_187:
        /* <DEDUP_REMOVED lines=9> */
.L_x_190:
[----:B------:R-:W-:Y:S05]  /*53f0*/  BSYNC B1 ;  /* 0x0000000000017941 */ /* 0x000fea0003800000 */
.L_x_189:
[----:B------:R-:W-:Y:S01]  /*5400*/  @!P4 IMAD R119, R119, R184, R187 ;  /* 0x000000b87777c224 */ /* 0x000fe200078e02bb */
[----:B------:R-:W-:Y:S04]  /*5410*/  BSSY B1, `(.L_x_191) ;  /* 0x0000006000017945 */ /* 0x000fe80003800000 */
[----:B------:R0:W-:Y:S01]  /*5420*/  @!P4 STG.E.U8 desc[UR36][R10.64+0x59], R119 ;  /* 0x000059770a00c986 */ /* 0x0001e2000c101124 */
[----:B------:R-:W-:Y:S05]  /*5430*/  @P5 BRA `(.L_x_192) ;  /* 0x00000000000c5947 */ /* 0x000fea0003800000 */
[----:B------:R-:W5:Y:S02]  /*5440*/  LDG.E.U8 R186, desc[UR36][R4.64+0x40] ;  /* 0x0000402404ba7981 */ /* 0x000f64000c1e1100 */
[----:B-----5:R-:W-:-:S05]  /*5450*/  PRMT R0, R186, 0x8880, RZ ;  /* 0x00008880ba007816 */ /* 0x020fca00000000ff */
[----:B------:R-:W-:-:S07]  /*5460*/  IMAD R187, R0, R185, RZ ;  /* 0x000000b900bb7224 */ /* 0x000fce00078e02ff */
.L_x_192:
[----:B------:R-:W-:Y:S05]  /*5470*/  BSYNC B1 ;  /* 0x0000000000017941 */ /* 0x000fea0003800000 */
.L_x_191:
        /* <DEDUP_REMOVED lines=9> */
.L_x_194:
[----:B------:R-:W-:Y:S05]  /*5510*/  BSYNC B1 ;  /* 0x0000000000017941 */ /* 0x000fea0003800000 */
.L_x_193:
[----:B------:R-:W-:Y:S01]  /*5520*/  @!P4 IMAD R89, R89, R184, R187 ;  /* 0x000000b85959c224 */ /* 0x000fe200078e02bb */
[----:B------:R-:W-:Y:S04]  /*5530*/  BSSY B1, `(.L_x_195) ;  /* 0x0000006000017945 */ /* 0x000fe80003800000 */
[----:B------:R0:W-:Y:S01]  /*5540*/  @!P4 STG.E.U8 desc[UR36][R8.64+0x41], R89 ;  /* 0x000041590800c986 */ /* 0x0001e2000c101124 */
[----:B------:R-:W-:Y:S05]  /*5550*/  @P5 BRA `(.L_x_196) ;  /* 0x00000000000c5947 */ /* 0x000fea0003800000 */
[----:B------:R-:W5:Y:S02]  /*5560*/  LDG.E.U8 R186, desc[UR36][R14.64+0x40] ;  /* 0x000040240eba7981 */ /* 0x000f64000c1e1100 */
[----:B-----5:R-:W-:-:S05]  /*5570*/  PRMT R0, R186, 0x8880, RZ ;  /* 0x00008880ba007816 */ /* 0x020fca00000000ff */
[----:B------:R-:W-:-:S07]  /*5580*/  IMAD R187, R0, R185, RZ ;  /* 0x000000b900bb7224 */ /* 0x000fce00078e02ff */
.L_x_196:
[----:B------:R-:W-:Y:S05]  /*5590*/  BSYNC B1 ;  /* 0x0000000000017941 */ /* 0x000fea0003800000 */
.L_x_195:
        /* <DEDUP_REMOVED lines=9> */
.L_x_198:
[----:B------:R-:W-:Y:S05]  /*5630*/  BSYNC B1 ;  /* 0x0000000000017941 */ /* 0x000fea0003800000 */
.L_x_197:
[----:B------:R-:W-:Y:S01]  /*5640*/  @!P4 IMAD R91, R91, R184, R187 ;  /* 0x000000b85b5bc224 */ /* 0x000fe200078e02bb */
[----:B------:R-:W-:Y:S04]  /*5650*/  BSSY B1, `(.L_x_199) ;  /* 0x0000006000017945 */ /* 0x000fe80003800000 */
[----:B------:R0:W-:Y:S01]  /*5660*/  @!P4 STG.E.U8 desc[UR36][R12.64+0x41], R91 ;  /* 0x0000415b0c00c986 */ /* 0x0001e2000c101124 */
[----:B------:R-:W-:Y:S05]  /*5670*/  @P5 BRA `(.L_x_200) ;  /* 0x00000000000c5947 */ /* 0x000fea0003800000 */
[----:B------:R-:W5:Y:S02]  /*5680*/  LDG.E.U8 R186, desc[UR36][R4.64+0x48] ;  /* 0x0000482404ba7981 */ /* 0x000f64000c1e1100 */
[----:B-----5:R-:W-:-:S05]  /*5690*/  PRMT R0, R186, 0x8880, RZ ;  /* 0x00008880ba007816 */ /* 0x020fca00000000ff */
[----:B------:R-:W-:-:S07]  /*56a0*/  IMAD R187, R0, R185, RZ ;  /* 0x000000b900bb7224 */ /* 0x000fce00078e02ff */
.L_x_200:
[----:B------:R-:W-:Y:S05]  /*56b0*/  BSYNC B1 ;  /* 0x0000000000017941 */ /* 0x000fea0003800000 */
.L_x_199:
        /* <DEDUP_REMOVED lines=9> */
.L_x_202:
[----:B------:R-:W-:Y:S05]  /*5750*/  BSYNC B1 ;  /* 0x0000000000017941 */ /* 0x000fea0003800000 */
.L_x_201:
[----:B------:R-:W-:Y:S01]  /*5760*/  @!P4 IMAD R93, R93, R184, R187 ;  /* 0x000000b85d5dc224 */ /* 0x000fe200078e02bb */
[----:B------:R-:W-:Y:S04]  /*5770*/  BSSY B1, `(.L_x_203) ;  /* 0x0000006000017945 */ /* 0x000fe80003800000 */
[----:B------:R0:W-:Y:S01]  /*5780*/  @!P4 STG.E.U8 desc[UR36][R8.64+0x49], R93 ;  /* 0x0000495d0800c986 */ /* 0x0001e2000c101124 */
[----:B------:R-:W-:Y:S05]  /*5790*/  @P5 BRA `(.L_x_204) ;  /* 0x00000000000c5947 */ /* 0x000fea0003800000 */
[----:B------:R-:W5:Y:S02]  /*57a0*/  LDG.E.U8 R186, desc[UR36][R14.64+0x48] ;  /* 0x000048240eba7981 */ /* 0x000f64000c1e1100 */
[----:B-----5:R-:W-:-:S05]  /*57b0*/  PRMT R0, R186, 0x8880, RZ ;  /* 0x00008880ba007816 */ /* 0x020fca00000000ff */
[----:B------:R-:W-:-:S07]  /*57c0*/  IMAD R187, R0, R185, RZ ;  /* 0x000000b900bb7224 */ /* 0x000fce00078e02ff */
.L_x_204:
[----:B------:R-:W-:Y:S05]  /*57d0*/  BSYNC B1 ;  /* 0x0000000000017941 */ /* 0x000fea0003800000 */
.L_x_203:
        /* <DEDUP_REMOVED lines=9> */
.L_x_206:
[----:B------:R-:W-:Y:S05]  /*5870*/  BSYNC B1 ;  /* 0x0000000000017941 */ /* 0x000fea0003800000 */
.L_x_205:
[----:B------:R-:W-:Y:S01]  /*5880*/  @!P4 IMAD R95, R95, R184, R187 ;  /* 0x000000b85f5fc224 */ /* 0x000fe200078e02bb */
[----:B------:R-:W-:Y:S04]  /*5890*/  BSSY B1, `(.L_x_207) ;  /* 0x0000006000017945 */ /* 0x000fe80003800000 */
[----:B------:R0:W-:Y:S01]  /*58a0*/  @!P4 STG.E.U8 desc[UR36][R12.64+0x49], R95 ;  /* 0x0000495f0c00c986 */ /* 0x0001e2000c101124 */
[----:B------:R-:W-:Y:S05]  /*58b0*/  @P5 BRA `(.L_x_208) ;  /* 0x00000000000c5947 */ /* 0x000fea0003800000 */
[----:B------:R-:W5:Y:S02]  /*58c0*/  LDG.E.U8 R186, desc[UR36][R4.64+0x50] ;  /* 0x0000502404ba7981 */ /* 0x000f64000c1e1100 */
[----:B-----5:R-:W-:-:S05]  /*58d0*/  PRMT R0, R186, 0x8880, RZ ;  /* 0x00008880ba007816 */ /* 0x020fca00000000ff */
[----:B------:R-:W-:-:S07]  /*58e0*/  IMAD R187, R0, R185, RZ ;  /* 0x000000b900bb7224 */ /* 0x000fce00078e02ff */
.L_x_208:
[----:B------:R-:W-:Y:S05]  /*58f0*/  BSYNC B1 ;  /* 0x0000000000017941 */ /* 0x000fea0003800000 */
.L_x_207:
        /* <DEDUP_REMOVED lines=9> */
.L_x_210:
[----:B------:R-:W-:Y:S05]  /*5990*/  BSYNC B1 ;  /* 0x0000000000017941 */ /* 0x000fea0003800000 */
.L_x_209:
[----:B------:R-:W-:Y:S01]  /*59a0*/  @!P4 IMAD R97, R97, R184, R187 ;  /* 0x000000b86161c224 */ /* 0x000fe200078e02bb */
[----:B------:R-:W-:Y:S04]  /*59b0*/  BSSY B1, `(.L_x_211) ;  /* 0x0000006000017945 */ /* 0x000fe80003800000 */
[----:B------:R0:W-:Y:S01]  /*59c0*/  @!P4 STG.E.U8 desc[UR36][R8.64+0x51], R97 ;  /* 0x000051610800c986 */ /* 0x0001e2000c101124 */
[----:B------:R-:W-:Y:S05]  /*59d0*/  @P5 BRA `(.L_x_212) ;  /* 0x00000000000c5947 */ /* 0x000fea0003800000 */
[----:B------:R-:W5:Y:S02]  /*59e0*/  LDG.E.U8 R186, desc[UR36][R14.64+0x50] ;  /* 0x000050240eba7981 */ /* 0x000f64000c1e1100 */
[----:B-----5:R-:W-:-:S05]  /*59f0*/  PRMT R0, R186, 0x8880, RZ ;  /* 0x00008880ba007816 */ /* 0x020fca00000000ff */
[----:B------:R-:W-:-:S07]  /*5a00*/  IMAD R187, R0, R185, RZ ;  /* 0x000000b900bb7224 */ /* 0x000fce00078e02ff */
.L_x_212:
[----:B------:R-:W-:Y:S05]  /*5a10*/  BSYNC B1 ;  /* 0x0000000000017941 */ /* 0x000fea0003800000 */
.L_x_211:
        /* <DEDUP_REMOVED lines=9> */
.L_x_214:
[----:B------:R-:W-:Y:S05]  /*5ab0*/  BSYNC B1 ;  /* 0x0000000000017941 */ /* 0x000fea0003800000 */
.L_x_213:
[----:B------:R-:W-:Y:S01]  /*5ac0*/  @!P4 IMAD R99, R99, R184, R187 ;  /* 0x000000b86363c224 */ /* 0x000fe200078e02bb */
[----:B------:R-:W-:Y:S04]  /*5ad0*/  BSSY B1, `(.L_x_215) ;  /* 0x0000006000017945 */ /* 0x000fe80003800000 */
[----:B------:R0:W-:Y:S01]  /*5ae0*/  @!P4 STG.E.U8 desc[UR36][R12.64+0x51], R99 ;  /* 0x000051630c00c986 */ /* 0x0001e2000c101124 */
[----:B------:R-:W-:Y:S05]  /*5af0*/  @P5 BRA `(.L_x_216) ;  /* 0x00000000000c5947 */ /* 0x000fea0003800000 */
[----:B------:R-:W5:Y:S02]  /*5b00*/  LDG.E.U8 R186, desc[UR36][R4.64+0x58] ;  /* 0x0000582404ba7981 */ /* 0x000f64000c1e1100 */
[----:B-----5:R-:W-:-:S05]  /*5b10*/  PRMT R0, R186, 0x8880, RZ ;  /* 0x00008880ba007816 */ /* 0x020fca00000000ff */
[----:B------:R-:W-:-:S07]  /*5b20*/  IMAD R187, R0, R185, RZ ;  /* 0x000000b900bb7224 */ /* 0x000fce00078e02ff */
.L_x_216:
[----:B------:R-:W-:Y:S05]  /*5b30*/  BSYNC B1 ;  /* 0x0000000000017941 */ /* 0x000fea0003800000 */
.L_x_215:
        /* <DEDUP_REMOVED lines=9> */
.L_x_218:
[----:B------:R-:W-:Y:S05]  /*5bd0*/  BSYNC B1 ;  /* 0x0000000000017941 */ /* 0x000fea0003800000 */
.L_x_217:
[----:B------:R-:W-:Y:S01]  /*5be0*/  @!P4 IMAD R101, R101, R184, R187 ;  /* 0x000000b86565c224 */ /* 0x000fe200078e02bb */
[----:B------:R-:W-:Y:S04]  /*5bf0*/  BSSY B1, `(.L_x_219) ;  /* 0x0000006000017945 */ /* 0x000fe80003800000 */
[----:B------:R0:W-:Y:S01]  /*5c00*/  @!P4 STG.E.U8 desc[UR36][R8.64+0x59], R101 ;  /* 0x000059650800c986 */ /* 0x0001e2000c101124 */
[----:B------:R-:W-:Y:S05]  /*5c10*/  @P5 BRA `(.L_x_220) ;  /* 0x00000000000c5947 */ /* 0x000fea0003800000 */
[----:B------:R-:W5:Y:S02]  /*5c20*/  LDG.E.U8 R186, desc[UR36][R14.64+0x58] ;  /* 0x000058240eba7981 */ /* 0x000f64000c1e1100 */
[----:B-----5:R-:W-:-:S05]  /*5c30*/  PRMT R0, R186, 0x8880, RZ ;  /* 0x00008880ba007816 */ /* 0x020fca00000000ff */
[----:B------:R-:W-:-:S07]  /*5c40*/  IMAD R187, R0, R185, RZ ;  /* 0x000000b900bb7224 */ /* 0x000fce00078e02ff */
.L_x_220:
[----:B------:R-:W-:Y:S05]  /*5c50*/  BSYNC B1 ;  /* 0x0000000000017941 */ /* 0x000fea0003800000 */
.L_x_219:
        /* <DEDUP_REMOVED lines=9> */
.L_x_222:
[----:B------:R-:W-:Y:S05]  /*5cf0*/  BSYNC B1 ;  /* 0x0000000000017941 */ /* 0x000fea0003800000 */
.L_x_221:
[----:B------:R-:W-:Y:S01]  /*5d00*/  @!P4 IMAD R103, R103, R184, R187 ;  /* 0x000000b86767c224 */ /* 0x000fe200078e02bb */
[----:B------:R-:W-:Y:S04]  /*5d10*/  BSSY B1, `(.L_x_223) ;  /* 0x0000006000017945 */ /* 0x000fe80003800000 */
[----:B------:R0:W-:Y:S01]  /*5d20*/  @!P4 STG.E.U8 desc[UR36][R12.64+0x59], R103 ;  /* 0x000059670c00c986 */ /* 0x0001e2000c101124 */
[----:B------:R-:W-:Y:S05]  /*5d30*/  @P5 BRA `(.L_x_224) ;  /* 0x00000000000c5947 */ /* 0x000fea0003800000 */
[----:B------:R-:W5:Y:S02]  /*5d40*/  LDG.E.U8 R186, desc[UR36][R190.64+0x60] ;  /* 0x00006024beba7981 */ /* 0x000f64000c1e1100 */
[----:B-----5:R-:W-:-:S05]  /*5d50*/  PRMT R0, R186, 0x8880, RZ ;  /* 0x00008880ba007816 */ /* 0x020fca00000000ff */
[----:B------:R-:W-:-:S07]  /*5d60*/  IMAD R187, R0, R185, RZ ;  /* 0x000000b900bb7224 */ /* 0x000fce00078e02ff */
.L_x_224:
[----:B------:R-:W-:Y:S05]  /*5d70*/  BSYNC B1 ;  /* 0x0000000000017941 */ /* 0x000fea0003800000 */
.L_x_223:
        /* <DEDUP_REMOVED lines=9> */
.L_x_226:
[----:B------:R-:W-:Y:S05]  /*5e10*/  BSYNC B1 ;  /* 0x0000000000017941 */ /* 0x000fea0003800000 */
.L_x_225:
[----:B------:R-:W-:Y:S01]  /*5e20*/  @!P4 IMAD R73, R73, R184, R187 ;  /* 0x000000b84949c224 */ /* 0x000fe200078e02bb */
[----:B------:R-:W-:Y:S04]  /*5e30*/  BSSY B1, `(.L_x_227) ;  /* 0x0000006000017945 */ /* 0x000fe80003800000 */
[----:B------:R0:W-:Y:S01]  /*5e40*/  @!P4 STG.E.U8 desc[UR36][R6.64+0x61], R73 ;  /* 0x000061490600c986 */ /* 0x0001e2000c101124 */
[----:B------:R-:W-:Y:S05]  /*5e50*/  @P5 BRA `(.L_x_228) ;  /* 0x00000000000c5947 */ /* 0x000fea0003800000 */
[----:B------:R-:W5:Y:S02]  /*5e60*/  LDG.E.U8 R186, desc[UR36][R168.64+0x60] ;  /* 0x00006024a8ba7981 */ /* 0x000f64000c1e1100 */
[----:B-----5:R-:W-:-:S05]  /*5e70*/  PRMT R0, R186, 0x8880, RZ ;  /* 0x00008880ba007816 */ /* 0x020fca00000000ff */
[----:B------:R-:W-:-:S07]  /*5e80*/  IMAD R187, R0, R185, RZ ;  /* 0x000000b900bb7224 */ /* 0x000fce00078e02ff */
.L_x_228:
[----:B------:R-:W-:Y:S05]  /*5e90*/  BSYNC B1 ;  /* 0x0000000000017941 */ /* 0x000fea0003800000 */
.L_x_227:
        /* <DEDUP_REMOVED lines=9> */
.L_x_230:
[----:B------:R-:W-:Y:S05]  /*5f30*/  BSYNC B1 ;  /* 0x0000000000017941 */ /* 0x000fea0003800000 */
.L_x_229:
[----:B------:R-:W-:Y:S01]  /*5f40*/  @!P4 IMAD R75, R75, R184, R187 ;  /* 0x000000b84b4bc224 */ /* 0x000fe200078e02bb */
[----:B------:R-:W-:Y:S04]  /*5f50*/  BSSY B1, `(.L_x_231) ;  /* 0x0000006000017945 */ /* 0x000fe80003800000 */
[----:B------:R0:W-:Y:S01]  /*5f60*/  @!P4 STG.E.U8 desc[UR36][R10.64+0x61], R75 ;  /* 0x0000614b0a00c986 */ /* 0x0001e2000c101124 */
[----:B------:R-:W-:Y:S05]  /*5f70*/  @P5 BRA `(.L_x_232) ;  /* 0x00000000000c5947 */ /* 0x000fea0003800000 */
[----:B------:R-:W5:Y:S02]  /*5f80*/  LDG.E.U8 R186, desc[UR36][R190.64+0x68] ;  /* 0x00006824beba7981 */ /* 0x000f64000c1e1100 */
[----:B-----5:R-:W-:-:S05]  /*5f90*/  PRMT R0, R186, 0x8880, RZ ;  /* 0x00008880ba007816 */ /* 0x020fca00000000ff */
[----:B------:R-:W-:-:S07]  /*5fa0*/  IMAD R187, R0, R185, RZ ;  /* 0x000000b900bb7224 */ /* 0x000fce00078e02ff */
.L_x_232:
[----:B------:R-:W-:Y:S05]  /*5fb0*/  BSYNC B1 ;  /* 0x0000000000017941 */ /* 0x000fea0003800000 */
.L_x_231:
        /* <DEDUP_REMOVED lines=9> */
.L_x_234:
[----:B------:R-:W-:Y:S05]  /*6050*/  BSYNC B1 ;  /* 0x0000000000017941 */ /* 0x000fea0003800000 */
.L_x_233:
[----:B------:R-:W-:Y:S01]  /*6060*/  @!P4 IMAD R77, R77, R184, R187 ;  /* 0x000000b84d4dc224 */ /* 0x000fe200078e02bb */
[----:B------:R-:W-:Y:S04]  /*6070*/  BSSY B1, `(.L_x_235) ;  /* 0x0000006000017945 */ /* 0x000fe80003800000 */
[----:B------:R0:W-:Y:S01]  /*6080*/  @!P4 STG.E.U8 desc[UR36][R6.64+0x69], R77 ;  /* 0x0000694d0600c986 */ /* 0x0001e2000c101124 */
[----:B------:R-:W-:Y:S05]  /*6090*/  @P5 BRA `(.L_x_236) ;  /* 0x00000000000c5947 */ /* 0x000fea0003800000 */
[----:B------:R-:W5:Y:S02]  /*60a0*/  LDG.E.U8 R186, desc[UR36][R168.64+0x68] ;  /* 0x00006824a8ba7981 */ /* 0x000f64000c1e1100 */
[----:B-----5:R-:W-:-:S05]  /*60b0*/  PRMT R0, R186, 0x8880, RZ ;  /* 0x00008880ba007816 */ /* 0x020fca00000000ff */
[----:B------:R-:W-:-:S07]  /*60c0*/  IMAD R187, R0, R185, RZ ;  /* 0x000000b900bb7224 */ /* 0x000fce00078e02ff */
.L_x_236:
[----:B------:R-:W-:Y:S05]  /*60d0*/  BSYNC B1 ;  /* 0x0000000000017941 */ /* 0x000fea0003800000 */
.L_x_235:
        /* <DEDUP_REMOVED lines=9> */
.L_x_238:
[----:B------:R-:W-:Y:S05]  /*6170*/  BSYNC B1 ;  /* 0x0000000000017941 */ /* 0x000fea0003800000 */
.L_x_237:
[----:B------:R-:W-:Y:S01]  /*6180*/  @!P4 IMAD R79, R79, R184, R187 ;  /* 0x000000b84f4fc224 */ /* 0x000fe200078e02bb */
[----:B------:R-:W-:Y:S04]  /*6190*/  BSSY B1, `(.L_x_239) ;  /* 0x0000006000017945 */ /* 0x000fe80003800000 */
[----:B------:R0:W-:Y:S01]  /*61a0*/  @!P4 STG.E.U8 desc[UR36][R10.64+0x69], R79 ;  /* 0x0000694f0a00c986 */ /* 0x0001e2000c101124 */
[----:B------:R-:W-:Y:S05]  /*61b0*/  @P5 BRA `(.L_x_240) ;  /* 0x00000000000c5947 */ /* 0x000fea0003800000 */
[----:B------:R-:W5:Y:S02]  /*61c0*/  LDG.E.U8 R186, desc[UR36][R190.64+0x70] ;  /* 0x00007024beba7981 */ /* 0x000f64000c1e1100 */
[----:B-----5:R-:W-:-:S05]  /*61d0*/  PRMT R0, R186, 0x8880, RZ ;  /* 0x00008880ba007816 */ /* 0x020fca00000000ff */
[----:B------:R-:W-:-:S07]  /*61e0*/  IMAD R187, R0, R185, RZ ;  /* 0x000000b900bb7224 */ /* 0x000fce00078e02ff */
.L_x_240:
[----:B------:R-:W-:Y:S05]  /*61f0*/  BSYNC B1 ;  /* 0x0000000000017941 */ /* 0x000fea0003800000 */
.L_x_239:
        /* <DEDUP_REMOVED lines=9> */
.L_x_242:
[----:B------:R-:W-:Y:S05]  /*6290*/  BSYNC B1 ;  /* 0x0000000000017941 */ /* 0x000fea0003800000 */
.L_x_241:
[----:B------:R-:W-:Y:S01]  /*62a0*/  @!P4 IMAD R81, R81, R184, R187 ;  /* 0x000000b85151c224 */ /* 0x000fe200078e02bb */
[----:B------:R-:W-:Y:S04]  /*62b0*/  BSSY B1, `(.L_x_243) ;  /* 0x0000006000017945 */ /* 0x000fe80003800000 */
[----:B------:R0:W-:Y:S01]  /*62c0*/  @!P4 STG.E.U8 desc[UR36][R6.64+0x71], R81 ;  /* 0x000071510600c986 */ /* 0x0001e2000c101124 */
[----:B------:R-:W-:Y:S05]  /*62d0*/  @P5 BRA `(.L_x_244) ;  /* 0x00000000000c5947 */ /* 0x000fea0003800000 */
[----:B------:R-:W5:Y:S02]  /*62e0*/  LDG.E.U8 R186, desc[UR36][R168.64+0x70] ;  /* 0x00007024a8ba7981 */ /* 0x000f64000c1e1100 */
[----:B-----5:R-:W-:-:S05]  /*62f0*/  PRMT R0, R186, 0x8880, RZ ;  /* 0x00008880ba007816 */ /* 0x020fca00000000ff */
[----:B------:R-:W-:-:S07]  /*6300*/  IMAD R187, R0, R185, RZ ;  /* 0x000000b900bb7224 */ /* 0x000fce00078e02ff */
.L_x_244:
[----:B------:R-:W-:Y:S05]  /*6310*/  BSYNC B1 ;  /* 0x0000000000017941 */ /* 0x000fea0003800000 */
.L_x_243:
        /* <DEDUP_REMOVED lines=9> */
.L_x_246:
[----:B------:R-:W-:Y:S05]  /*63b0*/  BSYNC B1 ;  /* 0x0000000000017941 */ /* 0x000fea0003800000 */
.L_x_245:
[----:B------:R-:W-:Y:S01]  /*63c0*/  @!P4 IMAD R83, R83, R184, R187 ;  /* 0x000000b85353c224 */ /* 0x000fe200078e02bb */
[----:B------:R-:W-:Y:S04]  /*63d0*/  BSSY B1, `(.L_x_247) ;  /* 0x0000006000017945 */ /* 0x000fe80003800000 */
[----:B------:R0:W-:Y:S01]  /*63e0*/  @!P4 STG.E.U8 desc[UR36][R10.64+0x71], R83 ;  /* 0x000071530a00c986 */ /* 0x0001e2000c101124 */
[----:B------:R-:W-:Y:S05]  /*63f0*/  @P5 BRA `(.L_x_248) ;  /* 0x00000000000c5947 */ /* 0x000fea0003800000 */
[----:B------:R-:W5:Y:S02]  /*6400*/  LDG.E.U8 R186, desc[UR36][R190.64+0x78] ;  /* 0x00007824beba7981 */ /* 0x000f64000c1e1100 */
[----:B-----5:R-:W-:-:S05]  /*6410*/  PRMT R0, R186, 0x8880, RZ ;  /* 0x00008880ba007816 */ /* 0x020fca00000000ff */
[----:B------:R-:W-:-:S07]  /*6420*/  IMAD R187, R0, R185, RZ ;  /* 0x000000b900bb7224 */ /* 0x000fce00078e02ff */
.L_x_248:
[----:B------:R-:W-:Y:S05]  /*6430*/  BSYNC B1 ;  /* 0x0000000000017941 */ /* 0x000fea0003800000 */
.L_x_247:
        /* <DEDUP_REMOVED lines=9> */
.L_x_250:
[----:B------:R-:W-:Y:S05]  /*64d0*/  BSYNC B1 ;  /* 0x0000000000017941 */ /* 0x000fea0003800000 */
.L_x_249:
[----:B------:R-:W-:Y:S01]  /*64e0*/  @!P4 IMAD R85, R85, R184, R187 ;  /* 0x000000b85555c224 */ /* 0x000fe200078e02bb */
[----:B------:R-:W-:Y:S04]  /*64f0*/  BSSY B1, `(.L_x_251) ;  /* 0x0000006000017945 */ /* 0x000fe80003800000 */
[----:B------:R0:W-:Y:S01]  /*6500*/  @!P4 STG.E.U8 desc[UR36][R6.64+0x79], R85 ;  /* 0x000079550600c986 */ /* 0x0001e2000c101124 */
[----:B------:R-:W-:Y:S05]  /*6510*/  @P5 BRA `(.L_x_252) ;  /* 0x00000000000c5947 */ /* 0x000fea0003800000 */
[----:B------:R-:W5:Y:S02]  /*6520*/  LDG.E.U8 R186, desc[UR36][R168.64+0x78] ;  /* 0x00007824a8ba7981 */ /* 0x000f64000c1e1100 */
[----:B-----5:R-:W-:-:S05]  /*6530*/  PRMT R0, R186, 0x8880, RZ ;  /* 0x00008880ba007816 */ /* 0x020fca00000000ff */
[----:B------:R-:W-:-:S07]  /*6540*/  IMAD R187, R0, R185, RZ ;  /* 0x000000b900bb7224 */ /* 0x000fce00078e02ff */
.L_x_252:
[----:B------:R-:W-:Y:S05]  /*6550*/  BSYNC B1 ;  /* 0x0000000000017941 */ /* 0x000fea0003800000 */
.L_x_251:
        /* <DEDUP_REMOVED lines=9> */
.L_x_254:
[----:B------:R-:W-:Y:S05]  /*65f0*/  BSYNC B1 ;  /* 0x0000000000017941 */ /* 0x000fea0003800000 */
.L_x_253:
[----:B------:R-:W-:Y:S01]  /*6600*/  @!P4 IMAD R87, R87, R184, R187 ;  /* 0x000000b85757c224 */ /* 0x000fe200078e02bb */
[----:B------:R-:W-:Y:S04]  /*6610*/  BSSY B1, `(.L_x_255) ;  /* 0x0000006000017945 */ /* 0x000fe80003800000 */
[----:B------:R0:W-:Y:S01]  /*6620*/  @!P4 STG.E.U8 desc[UR36][R10.64+0x79], R87 ;  /* 0x000079570a00c986 */ /* 0x0001e2000c101124 */
[----:B------:R-:W-:Y:S05]  /*6630*/  @P5 BRA `(.L_x_256) ;  /* 0x00000000000c5947 */ /* 0x000fea0003800000 */
[----:B------:R-:W5:Y:S02]  /*6640*/  LDG.E.U8 R186, desc[UR36][R4.64+0x60] ;  /* 0x0000602404ba7981 */ /* 0x000f64000c1e1100 */
[----:B-----5:R-:W-:-:S05]  /*6650*/  PRMT R0, R186, 0x8880, RZ ;  /* 0x00008880ba007816 */ /* 0x020fca00000000ff */
[----:B------:R-:W-:-:S07]  /*6660*/  IMAD R187, R0, R185, RZ ;  /* 0x000000b900bb7224 */ /* 0x000fce00078e02ff */
.L_x_256:
[----:B------:R-:W-:Y:S05]  /*6670*/  BSYNC B1 ;  /* 0x0000000000017941 */ /* 0x000fea0003800000 */
.L_x_255:
        /* <DEDUP_REMOVED lines=9> */
.L_x_258:
[----:B------:R-:W-:Y:S05]  /*6710*/  BSYNC B1 ;  /* 0x0000000000017941 */ /* 0x000fea0003800000 */
.L_x_257:
[----:B------:R-:W-:Y:S01]  /*6720*/  @!P4 IMAD R57, R57, R184, R187 ;  /* 0x000000b83939c224 */ /* 0x000fe200078e02bb */
[----:B------:R-:W-:Y:S04]  /*6730*/  BSSY B1, `(.L_x_259) ;  /* 0x0000006000017945 */ /* 0x000fe80003800000 */
[----:B------:R0:W-:Y:S01]  /*6740*/  @!P4 STG.E.U8 desc[UR36][R8.64+0x61], R57 ;  /* 0x000061390800c986 */ /* 0x0001e2000c101124 */
[----:B------:R-:W-:Y:S05]  /*6750*/  @P5 BRA `(.L_x_260) ;  /* 0x00000000000c5947 */ /* 0x000fea0003800000 */
[----:B------:R-:W5:Y:S02]  /*6760*/  LDG.E.U8 R186, desc[UR36][R14.64+0x60] ;  /* 0x000060240eba7981 */ /* 0x000f64000c1e1100 */
[----:B-----5:R-:W-:-:S05]  /*6770*/  PRMT R0, R186, 0x8880, RZ ;  /* 0x00008880ba007816 */ /* 0x020fca00000000ff */
[----:B------:R-:W-:-:S07]  /*6780*/  IMAD R187, R0, R185, RZ ;  /* 0x000000b900bb7224 */ /* 0x000fce00078e02ff */
.L_x_260:
[----:B------:R-:W-:Y:S05]  /*6790*/  BSYNC B1 ;  /* 0x0000000000017941 */ /* 0x000fea0003800000 */
.L_x_259:
        /* <DEDUP_REMOVED lines=9> */
.L_x_262:
[----:B------:R-:W-:Y:S05]  /*6830*/  BSYNC B1 ;  /* 0x0000000000017941 */ /* 0x000fea0003800000 */
.L_x_261:
[----:B------:R-:W-:Y:S01]  /*6840*/  @!P4 IMAD R59, R59, R184, R187 ;  /* 0x000000b83b3bc224 */ /* 0x000fe200078e02bb */
[----:B------:R-:W-:Y:S04]  /*6850*/  BSSY B1, `(.L_x_263) ;  /* 0x0000006000017945 */ /* 0x000fe80003800000 */
[----:B------:R0:W-:Y:S01]  /*6860*/  @!P4 STG.E.U8 desc[UR36][R12.64+0x61], R59 ;  /* 0x0000613b0c00c986 */ /* 0x0001e2000c101124 */
[----:B------:R-:W-:Y:S05]  /*6870*/  @P5 BRA `(.L_x_264) ;  /* 0x00000000000c5947 */ /* 0x000fea0003800000 */
[----:B------:R-:W5:Y:S02]  /*6880*/  LDG.E.U8 R186, desc[UR36][R4.64+0x68] ;  /* 0x0000682404ba7981 */ /* 0x000f64000c1e1100 */
[----:B-----5:R-:W-:-:S05]  /*6890*/  PRMT R0, R186, 0x8880, RZ ;  /* 0x00008880ba007816 */ /* 0x020fca00000000ff */
[----:B------:R-:W-:-:S07]  /*68a0*/  IMAD R187, R0, R185, RZ ;  /* 0x000000b900bb7224 */ /* 0x000fce00078e02ff */
.L_x_264:
[----:B------:R-:W-:Y:S05]  /*68b0*/  BSYNC B1 ;  /* 0x0000000000017941 */ /* 0x000fea0003800000 */
.L_x_263:
        /* <DEDUP_REMOVED lines=9> */
.L_x_266:
[----:B------:R-:W-:Y:S05]  /*6950*/  BSYNC B1 ;  /* 0x0000000000017941 */ /* 0x000fea0003800000 */
.L_x_265:
[----:B------:R-:W-:Y:S01]  /*6960*/  @!P4 IMAD R61, R61, R184, R187 ;  /* 0x000000b83d3dc224 */ /* 0x000fe200078e02bb */
[----:B------:R-:W-:Y:S04]  /*6970*/  BSSY B1, `(.L_x_267) ;  /* 0x0000006000017945 */ /* 0x000fe80003800000 */
[----:B------:R0:W-:Y:S01]  /*6980*/  @!P4 STG.E.U8 desc[UR36][R8.64+0x69], R61 ;  /* 0x0000693d0800c986 */ /* 0x0001e2000c101124 */
[----:B------:R-:W-:Y:S05]  /*6990*/  @P5 BRA `(.L_x_268) ;  /* 0x00000000000c5947 */ /* 0x000fea0003800000 */
[----:B------:R-:W5:Y:S02]  /*69a0*/  LDG.E.U8 R186, desc[UR36][R14.64+0x68] ;  /* 0x000068240eba7981 */ /* 0x000f64000c1e1100 */
[----:B-----5:R-:W-:-:S05]  /*69b0*/  PRMT R0, R186, 0x8880, RZ ;  /* 0x00008880ba007816 */ /* 0x020fca00000000ff */
[----:B------:R-:W-:-:S07]  /*69c0*/  IMAD R187, R0, R185, RZ ;  /* 0x000000b900bb7224 */ /* 0x000fce00078e02ff */
.L_x_268:
[----:B------:R-:W-:Y:S05]  /*69d0*/  BSYNC B1 ;  /* 0x0000000000017941 */ /* 0x000fea0003800000 */
.L_x_267:
        /* <DEDUP_REMOVED lines=9> */
.L_x_270:
[----:B------:R-:W-:Y:S05]  /*6a70*/  BSYNC B1 ;  /* 0x0000000000017941 */ /* 0x000fea0003800000 */
.L_x_269:
[----:B------:R-:W-:Y:S01]  /*6a80*/  @!P4 IMAD R63, R63, R184, R187 ;  /* 0x000000b83f3fc224 */ /* 0x000fe200078e02bb */
[----:B------:R-:W-:Y:S04]  /*6a90*/  BSSY B1, `(.L_x_271) ;  /* 0x0000006000017945 */ /* 0x000fe80003800000 */
[----:B------:R0:W-:Y:S01]  /*6aa0*/  @!P4 STG.E.U8 desc[UR36][R12.64+0x69], R63 ;  /* 0x0000693f0c00c986 */ /* 0x0001e2000c101124 */
[----:B------:R-:W-:Y:S05]  /*6ab0*/  @P5 BRA `(.L_x_272) ;  /* 0x00000000000c5947 */ /* 0x000fea0003800000 */
[----:B------:R-:W5:Y:S02]  /*6ac0*/  LDG.E.U8 R186, desc[UR36][R4.64+0x70] ;  /* 0x0000702404ba7981 */ /* 0x000f64000c1e1100 */
[----:B-----5:R-:W-:-:S05]  /*6ad0*/  PRMT R0, R186, 0x8880, RZ ;  /* 0x00008880ba007816 */ /* 0x020fca00000000ff */
[----:B------:R-:W-:-:S07]  /*6ae0*/  IMAD R187, R0, R185, RZ ;  /* 0x000000b900bb7224 */ /* 0x000fce00078e02ff */
.L_x_272:
[----:B------:R-:W-:Y:S05]  /*6af0*/  BSYNC B1 ;  /* 0x0000000000017941 */ /* 0x000fea0003800000 */
.L_x_271:
        /* <DEDUP_REMOVED lines=9> */
.L_x_274:
[----:B------:R-:W-:Y:S05]  /*6b90*/  BSYNC B1 ;  /* 0x0000000000017941 */ /* 0x000fea0003800000 */
.L_x_273:
[----:B------:R-:W-:Y:S01]  /*6ba0*/  @!P4 IMAD R65, R65, R184, R187 ;  /* 0x000000b84141c224 */ /* 0x000fe200078e02bb */
[----:B------:R-:W-:Y:S04]  /*6bb0*/  BSSY B1, `(.L_x_275) ;  /* 0x0000006000017945 */ /* 0x000fe80003800000 */
[----:B------:R0:W-:Y:S01]  /*6bc0*/  @!P4 STG.E.U8 desc[UR36][R8.64+0x71], R65 ;  /* 0x000071410800c986 */ /* 0x0001e2000c101124 */
[----:B------:R-:W-:Y:S05]  /*6bd0*/  @P5 BRA `(.L_x_276) ;  /* 0x00000000000c5947 */ /* 0x000fea0003800000 */
[----:B------:R-:W5:Y:S02]  /*6be0*/  LDG.E.U8 R186, desc[UR36][R14.64+0x70] ;  /* 0x000070240eba7981 */ /* 0x000f64000c1e1100 */
[----:B-----5:R-:W-:-:S05]  /*6bf0*/  PRMT R0, R186, 0x8880, RZ ;  /* 0x00008880ba007816 */ /* 0x020fca00000000ff */
[----:B------:R-:W-:-:S07]  /*6c00*/  IMAD R187, R0, R185, RZ ;  /* 0x000000b900bb7224 */ /* 0x000fce00078e02ff */
.L_x_276:
[----:B------:R-:W-:Y:S05]  /*6c10*/  BSYNC B1 ;  /* 0x0000000000017941 */ /* 0x000fea0003800000 */
.L_x_275:
        /* <DEDUP_REMOVED lines=9> */
.L_x_278:
[----:B------:R-:W-:Y:S05]  /*6cb0*/  BSYNC B1 ;  /* 0x0000000000017941 */ /* 0x000fea0003800000 */
.L_x_277:
[----:B------:R-:W-:Y:S01]  /*6cc0*/  @!P4 IMAD R67, R67, R184, R187 ;  /* 0x000000b84343c224 */ /* 0x000fe200078e02bb */
[----:B------:R-:W-:Y:S04]  /*6cd0*/  BSSY B1, `(.L_x_279) ;  /* 0x0000006000017945 */ /* 0x000fe80003800000 */
[----:B------:R0:W-:Y:S01]  /*6ce0*/  @!P4 STG.E.U8 desc[UR36][R12.64+0x71], R67 ;  /* 0x000071430c00c986 */ /* 0x0001e2000c101124 */
[----:B------:R-:W-:Y:S05]  /*6cf0*/  @P5 BRA `(.L_x_280) ;  /* 0x00000000000c5947 */ /* 0x000fea0003800000 */
[----:B------:R-:W5:Y:S02]  /*6d00*/  LDG.E.U8 R186, desc[UR36][R4.64+0x78] ;  /* 0x0000782404ba7981 */ /* 0x000f64000c1e1100 */
[----:B-----5:R-:W-:-:S05]  /*6d10*/  PRMT R0, R186, 0x8880, RZ ;  /* 0x00008880ba007816 */ /* 0x020fca00000000ff */
[----:B------:R-:W-:-:S07]  /*6d20*/  IMAD R187, R0, R185, RZ ;  /* 0x000000b900bb7224 */ /* 0x000fce00078e02ff */
.L_x_280:
[----:B------:R-:W-:Y:S05]  /*6d30*/  BSYNC B1 ;  /* 0x0000000000017941 */ /* 0x000fea0003800000 */
.L_x_279:
        /* <DEDUP_REMOVED lines=9> */
.L_x_282:
[----:B------:R-:W-:Y:S05]  /*6dd0*/  BSYNC B1 ;  /* 0x0000000000017941 */ /* 0x000fea0003800000 */
.L_x_281:
[----:B------:R-:W-:Y:S01]  /*6de0*/  @!P4 IMAD R69, R69, R184, R187 ;  /* 0x000000b84545c224 */ /* 0x000fe200078e02bb */
[----:B------:R-:W-:Y:S04]  /*6df0*/  BSSY B1, `(.L_x_283) ;  /* 0x0000006000017945 */ /* 0x000fe80003800000 */
[----:B------:R0:W-:Y:S01]  /*6e00*/  @!P4 STG.E.U8 desc[UR36][R8.64+0x79], R69 ;  /* 0x000079450800c986 */ /* 0x0001e2000c101124 */
[----:B------:R-:W-:Y:S05]  /*6e10*/  @P5 BRA `(.L_x_284) ;  /* 0x00000000000c5947 */ /* 0x000fea0003800000 */
[----:B------:R-:W5:Y:S02]  /*6e20*/  LDG.E.U8 R186, desc[UR36][R14.64+0x78] ;  /* 0x000078240eba7981 */ /* 0x000f64000c1e1100 */
[----:B-----5:R-:W-:-:S05]  /*6e30*/  PRMT R0, R186, 0x8880, RZ ;  /* 0x00008880ba007816 */ /* 0x020fca00000000ff */
[----:B------:R-:W-:-:S07]  /*6e40*/  IMAD R187, R0, R185, RZ ;  /* 0x000000b900bb7224 */ /* 0x000fce00078e02ff */
.L_x_284:
[----:B------:R-:W-:Y:S05]  /*6e50*/  BSYNC B1 ;  /* 0x0000000000017941 */ /* 0x000fea0003800000 */
.L_x_283:
        /* <DEDUP_REMOVED lines=9> */
.L_x_286:
[----:B------:R-:W-:Y:S05]  /*6ef0*/  BSYNC B1 ;  /* 0x0000000000017941 */ /* 0x000fea0003800000 */
.L_x_285:
[----:B------:R-:W-:Y:S01]  /*6f00*/  @!P4 IMAD R71, R71, R184, R187 ;  /* 0x000000b84747c224 */ /* 0x000fe200078e02bb */
[----:B------:R-:W-:Y:S04]  /*6f10*/  BSSY B1, `(.L_x_287) ;  /* 0x0000006000017945 */ /* 0x000fe80003800000 */
[----:B------:R0:W-:Y:S01]  /*6f20*/  @!P4 STG.E.U8 desc[UR36][R12.64+0x79], R71 ;  /* 0x000079470c00c986 */ /* 0x0001e2000c101124 */
[----:B------:R-:W-:Y:S05]  /*6f30*/  @P5 BRA `(.L_x_288) ;  /* 0x00000000000c5947 */ /* 0x000fea0003800000 */
[----:B------:R-:W5:Y:S02]  /*6f40*/  LDG.E.U8 R186, desc[UR36][R190.64+0x80] ;  /* 0x00008024beba7981 */ /* 0x000f64000c1e1100 */
[----:B-----5:R-:W-:-:S05]  /*6f50*/  PRMT R0, R186, 0x8880, RZ ;  /* 0x00008880ba007816 */ /* 0x020fca00000000ff */
[----:B------:R-:W-:-:S07]  /*6f60*/  IMAD R187, R0, R185, RZ ;  /* 0x000000b900bb7224 */ /* 0x000fce00078e02ff */
.L_x_288:
[----:B------:R-:W-:Y:S05]  /*6f70*/  BSYNC B1 ;  /* 0x0000000000017941 */ /* 0x000fea0003800000 */
.L_x_287:
        /* <DEDUP_REMOVED lines=9> */
.L_x_290:
[----:B------:R-:W-:Y:S05]  /*7010*/  BSYNC B1 ;  /* 0x0000000000017941 */ /* 0x000fea0003800000 */
.L_x_289:
[----:B------:R-:W-:Y:S01]  /*7020*/  @!P4 IMAD R41, R41, R184, R187 ;  /* 0x000000b82929c224 */ /* 0x000fe200078e02bb */
[----:B------:R-:W-:Y:S04]  /*7030*/  BSSY B1, `(.L_x_291) ;  /* 0x0000006000017945 */ /* 0x000fe80003800000 */
[----:B------:R0:W-:Y:S01]  /*7040*/  @!P4 STG.E.U8 desc[UR36][R6.64+0x81], R41 ;  /* 0x000081290600c986 */ /* 0x0001e2000c101124 */
[----:B------:R-:W-:Y:S05]  /*7050*/  @P5 BRA `(.L_x_292) ;  /* 0x00000000000c5947 */ /* 0x000fea0003800000 */
[----:B------:R-:W5:Y:S02]  /*7060*/  LDG.E.U8 R186, desc[UR36][R168.64+0x80] ;  /* 0x00008024a8ba7981 */ /* 0x000f64000c1e1100 */
[----:B-----5:R-:W-:-:S05]  /*7070*/  PRMT R0, R186, 0x8880, RZ ;  /* 0x00008880ba007816 */ /* 0x020fca00000000ff */
[----:B------:R-:W-:-:S07]  /*7080*/  IMAD R187, R0, R185, RZ ;  /* 0x000000b900bb7224 */ /* 0x000fce00078e02ff */
.L_x_292:
[----:B------:R-:W-:Y:S05]  /*7090*/  BSYNC B1 ;  /* 0x0000000000017941 */ /* 0x000fea0003800000 */
.L_x_291:
        /* <DEDUP_REMOVED lines=9> */
.L_x_294:
[----:B------:R-:W-:Y:S05]  /*7130*/  BSYNC B1 ;  /* 0x0000000000017941 */ /* 0x000fea0003800000 */
.L_x_293:
[----:B------:R-:W-:Y:S01]  /*7140*/  @!P4 IMAD R43, R43, R184, R187 ;  /* 0x000000b82b2bc224 */ /* 0x000fe200078e02bb */
[----:B------:R-:W-:Y:S04]  /*7150*/  BSSY B1, `(.L_x_295) ;  /* 0x0000006000017945 */ /* 0x000fe80003800000 */
[----:B------:R0:W-:Y:S01]  /*7160*/  @!P4 STG.E.U8 desc[UR36][R10.64+0x81], R43 ;  /* 0x0000812b0a00c986 */ /* 0x0001e2000c101124 */
[----:B------:R-:W-:Y:S05]  /*7170*/  @P5 BRA `(.L_x_296) ;  /* 0x00000000000c5947 */ /* 0x000fea0003800000 */
[----:B------:R-:W5:Y:S02]  /*7180*/  LDG.E.U8 R186, desc[UR36][R190.64+0x88] ;  /* 0x00008824beba7981 */ /* 0x000f64000c1e1100 */
[----:B-----5:R-:W-:-:S05]  /*7190*/  PRMT R0, R186, 0x8880, RZ ;  /* 0x00008880ba007816 */ /* 0x020fca00000000ff */
[----:B------:R-:W-:-:S07]  /*71a0*/  IMAD R187, R0, R185, RZ ;  /* 0x000000b900bb7224 */ /* 0x000fce00078e02ff */
.L_x_296:
[----:B------:R-:W-:Y:S05]  /*71b0*/  BSYNC B1 ;  /* 0x0000000000017941 */ /* 0x000fea0003800000 */
.L_x_295:
        /* <DEDUP_REMOVED lines=9> */
.L_x_298:
[----:B------:R-:W-:Y:S05]  /*7250*/  BSYNC B1 ;  /* 0x0000000000017941 */ /* 0x000fea0003800000 */
.L_x_297:
[----:B------:R-:W-:Y:S01]  /*7260*/  @!P4 IMAD R45, R45, R184, R187 ;  /* 0x000000b82d2dc224 */ /* 0x000fe200078e02bb */
[----:B------:R-:W-:Y:S04]  /*7270*/  BSSY B1, `(.L_x_299) ;  /* 0x0000006000017945 */ /* 0x000fe80003800000 */
[----:B------:R0:W-:Y:S01]  /*7280*/  @!P4 STG.E.U8 desc[UR36][R6.64+0x89], R45 ;  /* 0x0000892d0600c986 */ /* 0x0001e2000c101124 */
[----:B------:R-:W-:Y:S05]  /*7290*/  @P5 BRA `(.L_x_300) ;  /* 0x00000000000c5947 */ /* 0x000fea0003800000 */
[----:B------:R-:W5:Y:S02]  /*72a0*/  LDG.E.U8 R186, desc[UR36][R168.64+0x88] ;  /* 0x00008824a8ba7981 */ /* 0x000f64000c1e1100 */
[----:B-----5:R-:W-:-:S05]  /*72b0*/  PRMT R0, R186, 0x8880, RZ ;  /* 0x00008880ba007816 */ /* 0x020fca00000000ff */
[----:B------:R-:W-:-:S07]  /*72c0*/  IMAD R187, R0, R185, RZ ;  /* 0x000000b900bb7224 */ /* 0x000fce00078e02ff */
.L_x_300:
[----:B------:R-:W-:Y:S05]  /*72d0*/  BSYNC B1 ;  /* 0x0000000000017941 */ /* 0x000fea0003800000 */
.L_x_299:
        /* <DEDUP_REMOVED lines=9> */
.L_x_302:
[----:B------:R-:W-:Y:S05]  /*7370*/  BSYNC B1 ;  /* 0x0000000000017941 */ /* 0x000fea0003800000 */
.L_x_301:
[----:B------:R-:W-:Y:S01]  /*7380*/  @!P4 IMAD R47, R47, R184, R187 ;  /* 0x000000b82f2fc224 */ /* 0x000fe200078e02bb */
[----:B------:R-:W-:Y:S04]  /*7390*/  BSSY B1, `(.L_x_303) ;  /* 0x0000006000017945 */ /* 0x000fe80003800000 */
[----:B------:R0:W-:Y:S01]  /*73a0*/  @!P4 STG.E.U8 desc[UR36][R10.64+0x89], R47 ;  /* 0x0000892f0a00c986 */ /* 0x0001e2000c101124 */
[----:B------:R-:W-:Y:S05]  /*73b0*/  @P5 BRA `(.L_x_304) ;  /* 0x00000000000c5947 */ /* 0x000fea0003800000 */
[----:B------:R-:W5:Y:S02]  /*73c0*/  LDG.E.U8 R186, desc[UR36][R190.64+0x90] ;  /* 0x00009024beba7981 */ /* 0x000f64000c1e1100 */
[----:B-----5:R-:W-:-:S05]  /*73d0*/  PRMT R0, R186, 0x8880, RZ ;  /* 0x00008880ba007816 */ /* 0x020fca00000000ff */
[----:B------:R-:W-:-:S07]  /*73e0*/  IMAD R187, R0, R185, RZ ;  /* 0x000000b900bb7224 */ /* 0x000fce00078e02ff */
.L_x_304:
[----:B------:R-:W-:Y:S05]  /*73f0*/  BSYNC B1 ;  /* 0x0000000000017941 */ /* 0x000fea0003800000 */
.L_x_303:
        /* <DEDUP_REMOVED lines=9> */
.L_x_306:
[----:B------:R-:W-:Y:S05]  /*7490*/  BSYNC B1 ;  /* 0x0000000000017941 */ /* 0x000fea0003800000 */
.L_x_305:
[----:B------:R-:W-:Y:S01]  /*74a0*/  @!P4 IMAD R49, R49, R184, R187 ;  /* 0x000000b83131c224 */ /* 0x000fe200078e02bb */
[----:B------:R-:W-:Y:S04]  /*74b0*/  BSSY B1, `(.L_x_307) ;  /* 0x0000006000017945 */ /* 0x000fe80003800000 */
[----:B------:R0:W-:Y:S01]  /*74c0*/  @!P4 STG.E.U8 desc[UR36][R6.64+0x91], R49 ;  /* 0x000091310600c986 */ /* 0x0001e2000c101124 */
[----:B------:R-:W-:Y:S05]  /*74d0*/  @P5 BRA `(.L_x_308) ;  /* 0x00000000000c5947 */ /* 0x000fea0003800000 */
[----:B------:R-:W5:Y:S02]  /*74e0*/  LDG.E.U8 R186, desc[UR36][R168.64+0x90] ;  /* 0x00009024a8ba7981 */ /* 0x000f64000c1e1100 */
[----:B-----5:R-:W-:-:S05]  /*74f0*/  PRMT R0, R186, 0x8880, RZ ;  /* 0x00008880ba007816 */ /* 0x020fca00000000ff */
[----:B------:R-:W-:-:S07]  /*7500*/  IMAD R187, R0, R185, RZ ;  /* 0x000000b900bb7224 */ /* 0x000fce00078e02ff */
.L_x_308:
[----:B------:R-:W-:Y:S05]  /*7510*/  BSYNC B1 ;  /* 0x0000000000017941 */ /* 0x000fea0003800000 */
.L_x_307:
[----:B------:R-:W-:Y:S01]  /*7520*/  ISETP.LT.OR P4, PT, R22, 0x92, !P0 ;  /* 0x000000921600780c */ /* 0x000fe20004781670 */
[----:B0-----:R-:W-:Y:S01]  /*7530*/  @!P5 IMAD R19, R50, R184, R187 ;  /* 0x000000b83213d224 */ /* 0x001fe200078e02bb */
[----:B------:R-:W-:Y:S04]  /*7540*/  BSSY B1, `(.L_x_309) ;  /* 0x0000008000017945 */ /* 0x000fe80003800000 */
[----:B------:R0:W-:Y:S01]  /*7550*/  @!P5 STG.E.U8 desc[UR36][R10.64+0x90], R19 ;  /* 0x000090130a00d986 */ /* 0x0001e2000c101124 */
[C---:B------:R-:W-:Y:S02]  /*7560*/  ISETP.LT.OR P5, PT, R22.reuse, 0x99, !P3 ;  /* 0x000000991600780c */ /* 0x040fe40005fa1670 */
[----:B------:R-:W-:-:S04]  /*7570*/  ISETP.LT.OR P3, PT, R22, 0x9a, !P3 ;  /* 0x0000009a1600780c */ /* 0x000fc80005f61670 */
[----:B------:R-:W-:Y:S09]  /*7580*/  @P4 BRA `(.L_x_310) ;  /* 0x00000000000c4947 */ /* 0x000ff20003800000 */
[----:B------:R-:W5:Y:S02]  /*7590*/  LDG.E.U8 R186, desc[UR36][R168.64+0x91] ;  /* 0x00009124a8ba7981 */ /* 0x000f64000c1e1100 */
[----:B-----5:R-:W-:-:S05]  /*75a0*/  PRMT R0, R186, 0x8880, RZ ;  /* 0x00008880ba007816 */ /* 0x020fca00000000ff */
[----:B------:R-:W-:-:S07]  /*75b0*/  IMAD R187, R0, R185, RZ ;  /* 0x000000b900bb7224 */ /* 0x000fce00078e02ff */
.L_x_310:
[----:B------:R-:W-:Y:S05]  /*75c0*/  BSYNC B1 ;  /* 0x0000000000017941 */ /* 0x000fea0003800000 */
.L_x_309:
[----:B------:R-:W-:Y:S01]  /*75d0*/  @!P4 IMAD R51, R51, R184, R187 ;  /* 0x000000b83333c224 */ /* 0x000fe200078e02bb */
[----:B------:R-:W-:Y:S04]  /*75e0*/  BSSY B1, `(.L_x_311) ;  /* 0x0000006000017945 */ /* 0x000fe80003800000 */
[----:B------:R0:W-:Y:S01]  /*75f0*/  @!P4 STG.E.U8 desc[UR36][R10.64+0x91], R51 ;  /* 0x000091330a00c986 */ /* 0x0001e2000c101124 */
[----:B------:R-:W-:Y:S05]  /*7600*/  @P5 BRA `(.L_x_312) ;  /* 0x00000000000c5947 */ /* 0x000fea0003800000 */
[----:B------:R-:W5:Y:S02]  /*7610*/  LDG.E.U8 R186, desc[UR36][R190.64+0x98] ;  /* 0x00009824beba7981 */ /* 0x000f64000c1e1100 */
[----:B-----5:R-:W-:-:S05]  /*7620*/  PRMT R0, R186, 0x8880, RZ ;  /* 0x00008880ba007816 */ /* 0x020fca00000000ff */
[----:B------:R-:W-:-:S07]  /*7630*/  IMAD R187, R0, R185, RZ ;  /* 0x000000b900bb7224 */ /* 0x000fce00078e02ff */
.L_x_312:
[----:B------:R-:W-:Y:S05]  /*7640*/  BSYNC B1 ;  /* 0x0000000000017941 */ /* 0x000fea0003800000 */
.L_x_311:
[----:B0-----:R-:W-:Y:S01]  /*7650*/  @!P5 IMAD R19, R52, R184, R187 ;  /* 0x000000b83413d224 */ /* 0x001fe200078e02bb */
[----:B------:R-:W-:Y:S04]  /*7660*/  BSSY B1, `(.L_x_313) ;  /* 0x0000006000017945 */ /* 0x000fe80003800000 */
[----:B------:R0:W-:Y:S01]  /*7670*/  @!P5 STG.E.U8 desc[UR36][R6.64+0x98], R19 ;  /* 0x000098130600d986 */ /* 0x0001e2000c101124 */
[----:B------:R-:W-:Y:S05]  /*7680*/  @P3 BRA `(.L_x_314) ;  /* 0x00000000000c3947 */ /* 0x000fea0003800000 */
[----:B------:R-:W5:Y:S02]  /*7690*/  LDG.E.U8 R186, desc[UR36][R190.64+0x99] ;  /* 0x00009924beba7981 */ /* 0x000f64000c1e1100 */
[----:B-----5:R-:W-:-:S05]  /*76a0*/  PRMT R0, R186, 0x8880, RZ ;  /* 0x00008880ba007816 */ /* 0x020fca00000000ff */
[----:B------:R-:W-:-:S07]  /*76b0*/  IMAD R187, R0, R185, RZ ;  /* 0x000000b900bb7224 */ /* 0x000fce00078e02ff */
.L_x_314:
[----:B------:R-:W-:Y:S05]  /*76c0*/  BSYNC B1 ;  /* 0x0000000000017941 */ /* 0x000fea0003800000 */
.L_x_313:
        /* <DEDUP_REMOVED lines=8> */
[----:B------:R-:W5:Y:S02]  /*7750*/  LDG.E.U8 R186, desc[UR36][R168.64+0x98] ;  /* 0x00009824a8ba7981 */ /* 0x000f64000c1e1100 */
[----:B-----5:R-:W-:-:S05]  /*7760*/  PRMT R0, R186, 0x8880, RZ ;  /* 0x00008880ba007816 */ /* 0x020fca00000000ff */
[----:B------:R-:W-:-:S07]  /*7770*/  IMAD R187, R0, R185, RZ ;  /* 0x000000b900bb7224 */ /* 0x000fce00078e02ff */
.L_x_316:
[----:B------:R-:W-:Y:S05]  /*7780*/  BSYNC B1 ;  /* 0x0000000000017941 */ /* 0x000fea0003800000 */
.L_x_315:
[----:B01-3--:R-:W-:Y:S01]  /*7790*/  @!P4 IMAD R7, R54, R184, R187 ;  /* 0x000000b83607c224 */ /* 0x00bfe200078e02bb */
[----:B------:R-:W-:Y:S04]  /*77a0*/  BSSY B1, `(.L_x_317) ;  /* 0x0000006000017945 */ /* 0x000fe80003800000 */
[----:B------:R0:W-:Y:S01]  /*77b0*/  @!P4 STG.E.U8 desc[UR36][R10.64+0x98], R7 ;  /* 0x000098070a00c986 */ /* 0x0001e2000c101124 */
[----:B------:R-:W-:Y:S05]  /*77c0*/  @P0 BRA `(.L_x_318) ;  /* 0x00000000000c0947 */ /* 0x000fea0003800000 */
[----:B------:R-:W3:Y:S02]  /*77d0*/  LDG.E.U8 R186, desc[UR36][R168.64+0x99] ;  /* 0x00009924a8ba7981 */ /* 0x000ee4000c1e1100 */
[----:B---3--:R-:W-:-:S05]  /*77e0*/  PRMT R0, R186, 0x8880, RZ ;  /* 0x00008880ba007816 */ /* 0x008fca00000000ff */
[----:B------:R-:W-:-:S07]  /*77f0*/  IMAD R187, R0, R185, RZ ;  /* 0x000000b900bb7224 */ /* 0x000fce00078e02ff */
.L_x_318:
[----:B------:R-:W-:Y:S05]  /*7800*/  BSYNC B1 ;  /* 0x0000000000017941 */ /* 0x000fea0003800000 */
.L_x_317:
[----:B------:R-:W-:Y:S01]  /*7810*/  @!P0 IMAD R55, R55, R184, R187 ;  /* 0x000000b837378224 */ /* 0x000fe200078e02bb */
[----:B------:R-:W-:Y:S04]  /*7820*/  BSSY B1, `(.L_x_319) ;  /* 0x0000006000017945 */ /* 0x000fe80003800000 */
[----:B------:R1:W-:Y:S01]  /*7830*/  @!P0 STG.E.U8 desc[UR36][R10.64+0x99], R55 ;  /* 0x000099370a008986 */ /* 0x0003e2000c101124 */
[----:B------:R-:W-:Y:S05]  /*7840*/  @P5 BRA `(.L_x_320) ;  /* 0x00000000000c5947 */ /* 0x000fea0003800000 */
[----:B------:R-:W3:Y:S02]  /*7850*/  LDG.E.U8 R186, desc[UR36][R4.64+0x80] ;  /* 0x0000802404ba7981 */ /* 0x000ee4000c1e1100 */
[----:B---3--:R-:W-:-:S05]  /*7860*/  PRMT R0, R186, 0x8880, RZ ;  /* 0x00008880ba007816 */ /* 0x008fca00000000ff */
[----:B------:R-:W-:-:S07]  /*7870*/  IMAD R187, R0, R185, RZ ;  /* 0x000000b900bb7224 */ /* 0x000fce00078e02ff */
.L_x_320:
[----:B------:R-:W-:Y:S05]  /*7880*/  BSYNC B1 ;  /* 0x0000000000017941 */ /* 0x000fea0003800000 */
.L_x_319:
[----:B0-----:R-:W-:Y:S01]  /*7890*/  @!P5 IMAD R7, R24, R184, R187 ;  /* 0x000000b81807d224 */ /* 0x001fe200078e02bb */
[----:B------:R-:W-:Y:S04]  /*78a0*/  BSSY B1, `(.L_x_321) ;  /* 0x0000006000017945 */ /* 0x000fe80003800000 */
[----:B------:R0:W-:Y:S01]  /*78b0*/  @!P5 STG.E.U8 desc[UR36][R8.64+0x80], R7 ;  /* 0x000080070800d986 */ /* 0x0001e2000c101124 */
[----:B------:R-:W-:Y:S05]  /*78c0*/  @P3 BRA `(.L_x_322) ;  /* 0x00000000000c3947 */ /* 0x000fea0003800000 */
[----:B------:R-:W3:Y:S02]  /*78d0*/  LDG.E.U8 R186, desc[UR36][R4.64+0x81] ;  /* 0x0000812404ba7981 */ /* 0x000ee4000c1e1100 */
[----:B---3--:R-:W-:-:S05]  /*78e0*/  PRMT R0, R186, 0x8880, RZ ;  /* 0x00008880ba007816 */ /* 0x008fca00000000ff */
[----:B------:R-:W-:-:S07]  /*78f0*/  IMAD R187, R0, R185, RZ ;  /* 0x000000b900bb7224 */ /* 0x000fce00078e02ff */
.L_x_322:
[----:B------:R-:W-:Y:S05]  /*7900*/  BSYNC B1 ;  /* 0x0000000000017941 */ /* 0x000fea0003800000 */
.L_x_321:
        /* <DEDUP_REMOVED lines=11> */
.L_x_324:
[----:B------:R-:W-:Y:S05]  /*79c0*/  BSYNC B1 ;  /* 0x0000000000017941 */ /* 0x000fea0003800000 */
.L_x_323:
[----:B0-----:R-:W-:Y:S01]  /*79d0*/  @!P5 IMAD R7, R26, R184, R187 ;  /* 0x000000b81a07d224 */ /* 0x001fe200078e02bb */
[----:B------:R-:W-:Y:S04]  /*79e0*/  BSSY B1, `(.L_x_325) ;  /* 0x0000006000017945 */ /* 0x000fe80003800000 */
[----:B------:R0:W-:Y:S01]  /*79f0*/  @!P5 STG.E.U8 desc[UR36][R12.64+0x80], R7 ;  /* 0x000080070c00d986 */ /* 0x0001e2000c101124 */
[----:B------:R-:W-:Y:S05]  /*7a00*/  @P4 BRA `(.L_x_326) ;  /* 0x00000000000c4947 */ /* 0x000fea0003800000 */
[----:B------:R-:W5:Y:S02]  /*7a10*/  LDG.E.U8 R186, desc[UR36][R14.64+0x81] ;  /* 0x000081240eba7981 */ /* 0x000f64000c1e1100 */
[----:B-----5:R-:W-:-:S05]  /*7a20*/  PRMT R0, R186, 0x8880, RZ ;  /* 0x00008880ba007816 */ /* 0x020fca00000000ff */
[----:B------:R-:W-:-:S07]  /*7a30*/  IMAD R187, R0, R185, RZ ;  /* 0x000000b900bb7224 */ /* 0x000fce00078e02ff */
.L_x_326:
[----:B------:R-:W-:Y:S05]  /*7a40*/  BSYNC B1 ;  /* 0x0000000000017941 */ /* 0x000fea0003800000 */
.L_x_325:
[----:B------:R-:W-:Y:S01]  /*7a50*/  @!P4 IMAD R27, R27, R184, R187 ;  /* 0x000000b81b1bc224 */ /* 0x000fe200078e02bb */
[----:B------:R-:W-:Y:S04]  /*7a60*/  BSSY B1, `(.L_x_327) ;  /* 0x0000006000017945 */ /* 0x000fe80003800000 */
[----:B------:R0:W-:Y:S01]  /*7a70*/  @!P4 STG.E.U8 desc[UR36][R12.64+0x81], R27 ;  /* 0x0000811b0c00c986 */ /* 0x0001e2000c101124 */
[----:B------:R-:W-:Y:S05]  /*7a80*/  @P3 BRA `(.L_x_328) ;  /* 0x00000000000c3947 */ /* 0x000fea0003800000 */
[----:B------:R-:W5:Y:S02]  /*7a90*/  LDG.E.U8 R186, desc[UR36][R4.64+0x88] ;  /* 0x0000882404ba7981 */ /* 0x000f64000c1e1100 */
[----:B-----5:R-:W-:-:S05]  /*7aa0*/  PRMT R0, R186, 0x8880, RZ ;  /* 0x00008880ba007816 */ /* 0x020fca00000000ff */
[----:B------:R-:W-:-:S07]  /*7ab0*/  IMAD R187, R0, R185, RZ ;  /* 0x000000b900bb7224 */ /* 0x000fce00078e02ff */
.L_x_328:
[----:B------:R-:W-:Y:S05]  /*7ac0*/  BSYNC B1 ;  /* 0x0000000000017941 */ /* 0x000fea0003800000 */
.L_x_327:
[----:B0-----:R-:W-:Y:S01]  /*7ad0*/  @!P3 IMAD R7, R28, R184, R187 ;  /* 0x000000b81c07b224 */ /* 0x001fe200078e02bb */
[----:B------:R-:W-:Y:S04]  /*7ae0*/  BSSY B1, `(.L_x_329) ;  /* 0x0000006000017945 */ /* 0x000fe80003800000 */
[----:B------:R0:W-:Y:S01]  /*7af0*/  @!P3 STG.E.U8 desc[UR36][R8.64+0x88], R7 ;  /* 0x000088070800b986 */ /* 0x0001e2000c101124 */
[----:B------:R-:W-:Y:S05]  /*7b00*/  @P0 BRA `(.L_x_330) ;  /* 0x00000000000c0947 */ /* 0x000fea0003800000 */
[----:B------:R-:W5:Y:S02]  /*7b10*/  LDG.E.U8 R186, desc[UR36][R4.64+0x89] ;  /* 0x0000892404ba7981 */ /* 0x000f64000c1e1100 */
[----:B-----5:R-:W-:-:S05]  /*7b20*/  PRMT R0, R186, 0x8880, RZ ;  /* 0x00008880ba007816 */ /* 0x020fca00000000ff */
[----:B------:R-:W-:-:S07]  /*7b30*/  IMAD R187, R0, R185, RZ ;  /* 0x000000b900bb7224 */ /* 0x000fce00078e02ff */
.L_x_330:
[----:B------:R-:W-:Y:S05]  /*7b40*/  BSYNC B1 ;  /* 0x0000000000017941 */ /* 0x000fea0003800000 */
.L_x_329:
        /* <DEDUP_REMOVED lines=11> */
.L_x_332:
[----:B------:R-:W-:Y:S05]  /*7c00*/  BSYNC B1 ;  /* 0x0000000000017941 */ /* 0x000fea0003800000 */
.L_x_331:
[----:B0-----:R-:W-:Y:S01]  /*7c10*/  @!P4 IMAD R7, R30, R184, R187 ;  /* 0x000000b81e07c224 */ /* 0x001fe200078e02bb */
[----:B------:R-:W-:Y:S04]  /*7c20*/  BSSY B1, `(.L_x_333) ;  /* 0x0000006000017945 */ /* 0x000fe80003800000 */
[----:B------:R0:W-:Y:S01]  /*7c30*/  @!P4 STG.E.U8 desc[UR36][R12.64+0x88], R7 ;  /* 0x000088070c00c986 */ /* 0x0001e2000c101124 */
[----:B------:R-:W-:Y:S05]  /*7c40*/  @P3 BRA `(.L_x_334) ;  /* 0x00000000000c3947 */ /* 0x000fea0003800000 */
[----:B------:R-:W5:Y:S02]  /*7c50*/  LDG.E.U8 R186, desc[UR36][R14.64+0x89] ;  /* 0x000089240eba7981 */ /* 0x000f64000c1e1100 */
[----:B-----5:R-:W-:-:S05]  /*7c60*/  PRMT R0, R186, 0x8880, RZ ;  /* 0x00008880ba007816 */ /* 0x020fca00000000ff */
[----:B------:R-:W-:-:S07]  /*7c70*/  IMAD R187, R0, R185, RZ ;  /* 0x000000b900bb7224 */ /* 0x000fce00078e02ff */
.L_x_334:
[----:B------:R-:W-:Y:S05]  /*7c80*/  BSYNC B1 ;  /* 0x0000000000017941 */ /* 0x000fea0003800000 */
.L_x_333:
[----:B------:R-:W-:Y:S01]  /*7c90*/  @!P3 IMAD R31, R31, R184, R187 ;  /* 0x000000b81f1fb224 */ /* 0x000fe200078e02bb */
[----:B------:R-:W-:Y:S04]  /*7ca0*/  BSSY B1, `(.L_x_335) ;  /* 0x0000006000017945 */ /* 0x000fe80003800000 */
[----:B------:R0:W-:Y:S01]  /*7cb0*/  @!P3 STG.E.U8 desc[UR36][R12.64+0x89], R31 ;  /* 0x0000891f0c00b986 */ /* 0x0001e2000c101124 */
[----:B------:R-:W-:Y:S05]  /*7cc0*/  @P5 BRA `(.L_x_336) ;  /* 0x00000000000c5947 */ /* 0x000fea0003800000 */
[----:B------:R-:W5:Y:S02]  /*7cd0*/  LDG.E.U8 R186, desc[UR36][R4.64+0x90] ;  /* 0x0000902404ba7981 */ /* 0x000f64000c1e1100 */
[----:B-----5:R-:W-:-:S05]  /*7ce0*/  PRMT R0, R186, 0x8880, RZ ;  /* 0x00008880ba007816 */ /* 0x020fca00000000ff */
[----:B------:R-:W-:-:S07]  /*7cf0*/  IMAD R187, R0, R185, RZ ;  /* 0x000000b900bb7224 */ /* 0x000fce00078e02ff */
.L_x_336:
[----:B------:R-:W-:Y:S05]  /*7d00*/  BSYNC B1 ;  /* 0x0000000000017941 */ /* 0x000fea0003800000 */
.L_x_335:
[----:B0-----:R-:W-:Y:S01]  /*7d10*/  @!P5 IMAD R7, R32, R184, R187 ;  /* 0x000000b82007d224 */ /* 0x001fe200078e02bb */
[----:B------:R-:W-:Y:S04]  /*7d20*/  BSSY B1, `(.L_x_337) ;  /* 0x0000006000017945 */ /* 0x000fe80003800000 */
[----:B------:R0:W-:Y:S01]  /*7d30*/  @!P5 STG.E.U8 desc[UR36][R8.64+0x90], R7 ;  /* 0x000090070800d986 */ /* 0x0001e2000c101124 */
[----:B------:R-:W-:Y:S05]  /*7d40*/  @P0 BRA `(.L_x_338) ;  /* 0x00000000000c0947 */ /* 0x000fea0003800000 */
[----:B------:R-:W5:Y:S02]  /*7d50*/  LDG.E.U8 R186, desc[UR36][R4.64+0x91] ;  /* 0x0000912404ba7981 */ /* 0x000f64000c1e1100 */
[----:B-----5:R-:W-:-:S05]  /*7d60*/  PRMT R0, R186, 0x8880, RZ ;  /* 0x00008880ba007816 */ /* 0x020fca00000000ff */
[----:B------:R-:W-:-:S07]  /*7d70*/  IMAD R187, R0, R185, RZ ;  /* 0x000000b900bb7224 */ /* 0x000fce00078e02ff */
.L_x_338:
[----:B------:R-:W-:Y:S05]  /*7d80*/  BSYNC B1 ;  /* 0x0000000000017941 */ /* 0x000fea0003800000 */
.L_x_337:
[C---:B------:R-:W-:Y:S01]  /*7d90*/  ISETP.LT.OR P4, PT, R22.reuse, 0x91, !P2 ;  /* 0x000000911600780c */ /* 0x040fe20005781670 */
[----:B------:R-:W-:Y:S01]  /*7da0*/  @!P0 IMAD R33, R33, R184, R187 ;  /* 0x000000b821218224 */ /* 0x000fe200078e02bb */
[----:B------:R-:W-:Y:S01]  /*7db0*/  BSSY B1, `(.L_x_339) ;  /* 0x000000a000017945 */ /* 0x000fe20003800000 */
[C---:B------:R-:W-:Y:S02]  /*7dc0*/  ISETP.LT.OR P3, PT, R22.reuse, 0x92, !P2 ;  /* 0x000000921600780c */ /* 0x040fe40005761670 */
[C---:B------:R-:W-:Y:S01]  /*7dd0*/  ISETP.LT.OR P5, PT, R22.reuse, 0x99, !P2 ;  /* 0x000000991600780c */ /* 0x040fe200057a1670 */
[----:B------:R0:W-:Y:S01]  /*7de0*/  @!P0 STG.E.U8 desc[UR36][R8.64+0x91], R33 ;  /* 0x0000912108008986 */ /* 0x0001e2000c101124 */
[C---:B------:R-:W-:Y:S02]  /*7df0*/  ISETP.LT.OR P0, PT, R22.reuse, 0x99, !P1 ;  /* 0x000000991600780c */ /* 0x040fe40004f01670 */
[----:B------:R-:W-:-:S04]  /*7e00*/  ISETP.LT.OR P1, PT, R22, 0x9a, !P1 ;  /* 0x0000009a1600780c */ /* 0x000fc80004f21670 */
[----:B------:R-:W-:Y:S09]  /*7e10*/  @P4 BRA `(.L_x_340) ;  /* 0x00000000000c4947 */ /* 0x000ff20003800000 */
[----:B------:R-:W5:Y:S02]  /*7e20*/  LDG.E.U8 R186, desc[UR36][R14.64+0x90] ;  /* 0x000090240eba7981 */ /* 0x000f64000c1e1100 */
[----:B-----5:R-:W-:-:S05]  /*7e30*/  PRMT R0, R186, 0x8880, RZ ;  /* 0x00008880ba007816 */ /* 0x020fca00000000ff */
[----:B------:R-:W-:-:S07]  /*7e40*/  IMAD R187, R0, R185, RZ ;  /* 0x000000b900bb7224 */ /* 0x000fce00078e02ff */
.L_x_340:
[----:B------:R-:W-:Y:S05]  /*7e50*/  BSYNC B1 ;  /* 0x0000000000017941 */ /* 0x000fea0003800000 */
.L_x_339:
[----:B0-----:R-:W-:Y:S01]  /*7e60*/  @!P4 IMAD R7, R34, R184, R187 ;  /* 0x000000b82207c224 */ /* 0x001fe200078e02bb */
[----:B------:R-:W-:Y:S04]  /*7e70*/  BSSY B1, `(.L_x_341) ;  /* 0x0000006000017945 */ /* 0x000fe80003800000 */
[----:B------:R0:W-:Y:S01]  /*7e80*/  @!P4 STG.E.U8 desc[UR36][R12.64+0x90], R7 ;  /* 0x000090070c00c986 */ /* 0x0001e2000c101124 */
[----:B------:R-:W-:Y:S05]  /*7e90*/  @P3 BRA `(.L_x_342) ;  /* 0x00000000000c3947 */ /* 0x000fea0003800000 */
[----:B------:R-:W5:Y:S02]  /*7ea0*/  LDG.E.U8 R186, desc[UR36][R14.64+0x91] ;  /* 0x000091240eba7981 */ /* 0x000f64000c1e1100 */
[----:B-----5:R-:W-:-:S05]  /*7eb0*/  PRMT R0, R186, 0x8880, RZ ;  /* 0x00008880ba007816 */ /* 0x020fca00000000ff */
[----:B------:R-:W-:-:S07]  /*7ec0*/  IMAD R187, R0, R185, RZ ;  /* 0x000000b900bb7224 */ /* 0x000fce00078e02ff */
.L_x_342:
[----:B------:R-:W-:Y:S05]  /*7ed0*/  BSYNC B1 ;  /* 0x0000000000017941 */ /* 0x000fea0003800000 */
.L_x_341:
[----:B------:R-:W-:Y:S01]  /*7ee0*/  @!P3 IMAD R35, R35, R184, R187 ;  /* 0x000000b82323b224 */ /* 0x000fe200078e02bb */
[----:B------:R-:W-:Y:S04]  /*7ef0*/  BSSY B1, `(.L_x_343) ;  /* 0x0000006000017945 */ /* 0x000fe80003800000 */
[----:B------:R0:W-:Y:S01]  /*7f00*/  @!P3 STG.E.U8 desc[UR36][R12.64+0x91], R35 ;  /* 0x000091230c00b986 */ /* 0x0001e2000c101124 */
[----:B------:R-:W-:Y:S05]  /*7f10*/  @P0 BRA `(.L_x_344) ;  /* 0x00000000000c0947 */ /* 0x000fea0003800000 */
[----:B------:R-:W5:Y:S02]  /*7f20*/  LDG.E.U8 R186, desc[UR36][R4.64+0x98] ;  /* 0x0000982404ba7981 */ /* 0x000f64000c1e1100 */
[----:B-----5:R-:W-:-:S05]  /*7f30*/  PRMT R0, R186, 0x8880, RZ ;  /* 0x00008880ba007816 */ /* 0x020fca00000000ff */
[----:B------:R-:W-:-:S07]  /*7f40*/  IMAD R187, R0, R185, RZ ;  /* 0x000000b900bb7224 */ /* 0x000fce00078e02ff */
.L_x_344:
[----:B------:R-:W-:Y:S05]  /*7f50*/  BSYNC B1 ;  /* 0x0000000000017941 */ /* 0x000fea0003800000 */
.L_x_343:
[----:B0-----:R-:W-:Y:S01]  /*7f60*/  @!P0 IMAD R7, R36, R184, R187 ;  /* 0x000000b824078224 */ /* 0x001fe200078e02bb */
[----:B------:R-:W-:Y:S04]  /*7f70*/  BSSY B1, `(.L_x_345) ;  /* 0x0000006000017945 */ /* 0x000fe80003800000 */
[----:B------:R0:W-:Y:S01]  /*7f80*/  @!P0 STG.E.U8 desc[UR36][R8.64+0x98], R7 ;  /* 0x0000980708008986 */ /* 0x0001e2000c101124 */
[----:B------:R-:W-:Y:S05]  /*7f90*/  @P1 BRA `(.L_x_346) ;  /* 0x00000000000c1947 */ /* 0x000fea0003800000 */
[----:B------:R-:W5:Y:S02]  /*7fa0*/  LDG.E.U8 R186, desc[UR36][R4.64+0x99] ;  /* 0x0000992404ba7981 */ /* 0x000f64000c1e1100 */
[----:B-----5:R-:W-:-:S05]  /*7fb0*/  PRMT R0, R186, 0x8880, RZ ;  /* 0x00008880ba007816 */ /* 0x020fca00000000ff */
[----:B------:R-:W-:-:S07]  /*7fc0*/  IMAD R187, R0, R185, RZ ;  /* 0x000000b900bb7224 */ /* 0x000fce00078e02ff */
.L_x_346:
[----:B------:R-:W-:Y:S05]  /*7fd0*/  BSYNC B1 ;  /* 0x0000000000017941 */ /* 0x000fea0003800000 */
.L_x_345:
[----:B------:R-:W-:Y:S01]  /*7fe0*/  @!P1 IMAD R37, R37, R184, R187 ;  /* 0x000000b825259224 */ /* 0x000fe200078e02bb */
[----:B------:R-:W-:Y:S04]  /*7ff0*/  BSSY B1, `(.L_x_347) ;  /* 0x0000006000017945 */ /* 0x000fe80003800000 */
[----:B------:R0:W-:Y:S01]  /*8000*/  @!P1 STG.E.U8 desc[UR36][R8.64+0x99], R37 ;  /* 0x0000992508009986 */ /* 0x0001e2000c101124 */
[----:B------:R-:W-:Y:S05]  /*8010*/  @P5 BRA `(.L_x_348) ;  /* 0x00000000000c5947 */ /* 0x000fea0003800000 */
[----:B------:R-:W5:Y:S02]  /*8020*/  LDG.E.U8 R186, desc[UR36][R14.64+0x98] ;  /* 0x000098240eba7981 */ /* 0x000f64000c1e1100 */
[----:B-----5:R-:W-:-:S05]  /*8030*/  PRMT R0, R186, 0x8880, RZ ;  /* 0x00008880ba007816 */ /* 0x020fca00000000ff */
[----:B------:R-:W-:-:S07]  /*8040*/  IMAD R187, R0, R185, RZ ;  /* 0x000000b900bb7224 */ /* 0x000fce00078e02ff */
.L_x_348:
[----:B------:R-:W-:Y:S05]  /*8050*/  BSYNC B1 ;  /* 0x0000000000017941 */ /* 0x000fea0003800000 */
.L_x_347:
[----:B------:R-:W-:Y:S01]  /*8060*/  @!P5 IMAD R5, R38, R184, R187 ;  /* 0x000000b82605d224 */ /* 0x000fe200078e02bb */
[----:B------:R-:W-:Y:S01]  /*8070*/  ISETP.LT.OR P2, PT, R22, 0x9a, !P2 ;  /* 0x0000009a1600780c */ /* 0x000fe20005741670 */
[----:B------:R-:W-:Y:S03]  /*8080*/  BSSY B1, `(.L_x_349) ;  /* 0x0000006000017945 */ /* 0x000fe60003800000 */
[----:B------:R0:W-:Y:S09]  /*8090*/  @!P5 STG.E.U8 desc[UR36][R12.64+0x98], R5 ;  /* 0x000098050c00d986 */ /* 0x0001f2000c101124 */
[----:B------:R-:W-:Y:S05]  /*80a0*/  @P2 BRA `(.L_x_350) ;  /* 0x00000000000c2947 */ /* 0x000fea0003800000 */
[----:B------:R-:W5:Y:S02]  /*80b0*/  LDG.E.U8 R186, desc[UR36][R14.64+0x99] ;  /* 0x000099240eba7981 */ /* 0x000f64000c1e1100 */
[----:B-----5:R-:W-:-:S05]  /*80c0*/  PRMT R0, R186, 0x8880, RZ ;  /* 0x00008880ba007816 */ /* 0x020fca00000000ff */
[----:B------:R-:W-:-:S07]  /*80d0*/  IMAD R187, R0, R185, RZ ;  /* 0x000000b900bb7224 */ /* 0x000fce00078e02ff */
.L_x_350:
[----:B------:R-:W-:Y:S05]  /*80e0*/  BSYNC B1 ;  /* 0x0000000000017941 */ /* 0x000fea0003800000 */
.L_x_349:
[----:B------:R-:W-:Y:S01]  /*80f0*/  IMAD R39, R39, R184, R187 ;  /* 0x000000b827277224 */ /* 0x000fe200078e02bb */
[----:B------:R-:W-:Y:S06]  /*8100*/  @P2 BRA `(.L_x_351) ;  /* 0x0000001c00982947 */ /* 0x000fec0003800000 */
[----:B------:R0:W-:Y:S01]  /*8110*/  STG.E.U8 desc[UR36][R12.64+0x99], R39 ;  /* 0x000099270c007986 */ /* 0x0001e2000c101124 */
[----:B------:R-:W-:Y:S05]  /*8120*/  BRA `(.L_x_351) ;  /* 0x0000001c00907947 */ /* 0x000fea0003800000 */
.L_x_30:
[C---:B------:R-:W-:Y:S02]  /*8130*/  ISETP.GE.AND P2, PT, R0.reuse, 0x1, PT ;  /* 0x000000010000780c */ /* 0x040fe40003f46270 */
[----:B------:R-:W-:Y:S02]  /*8140*/  ISETP.GE.AND P3, PT, R0, 0x9, PT ;  /* 0x000000090000780c */ /* 0x000fe40003f66270 */
[C---:B------:R-:W-:Y:S02]  /*8150*/  ISETP.LT.OR P0, PT, R22.reuse, 0x1, !P2 ;  /* 0x000000011600780c */ /* 0x040fe40005701670 */
[C---:B------:R-:W-:Y:S02]  /*8160*/  ISETP.LT.OR P5, PT, R22.reuse, 0x2, !P2 ;  /* 0x000000021600780c */ /* 0x040fe400057a1670 */
[C---:B------:R-:W-:Y:S02]  /*8170*/  ISETP.LT.OR P1, PT, R22.reuse, 0x1, !P3 ;  /* 0x000000011600780c */ /* 0x040fe40005f21670 */
[----:B------:R-:W-:-:S07]  /*8180*/  ISETP.LT.OR P4, PT, R22, 0x2, !P3 ;  /* 0x000000021600780c */ /* 0x000fce0005f81670 */
[-C--:B------:R-:W-:Y:S02]  /*8190*/  @!P0 IMAD R5, R168, R184.reuse, RZ ;  /* 0x000000b8a8058224 */ /* 0x080fe400078e02ff */
[-C--:B------:R-:W-:Y:S02]  /*81a0*/  @!P5 IMAD R169, R169, R184.reuse, RZ ;  /* 0x000000b8a9a9d224 */ /* 0x080fe400078e02ff */
[-C--:B------:R-:W-:Y:S01]  /*81b0*/  @!P1 IMAD R15, R170, R184.reuse, RZ ;  /* 0x000000b8aa0f9224 */ /* 0x080fe200078e02ff */
[----:B------:R0:W-:Y:S01]  /*81c0*/  @!P0 STG.E.U8 desc[UR36][R6.64], R5 ;  /* 0x0000000506008986 */ /* 0x0001e2000c101124 */
[C---:B------:R-:W-:Y:S01]  /*81d0*/  ISETP.LT.OR P0, PT, R22.reuse, 0x9, !P2 ;  /* 0x000000091600780c */ /* 0x040fe20005701670 */
[----:B------:R-:W-:Y:S02]  /*81e0*/  @!P4 IMAD R171, R171, R184, RZ ;  /* 0x000000b8ababc224 */ /* 0x000fe400078e02ff */
[----:B------:R-:W-:Y:S01]  /*81f0*/  @!P5 STG.E.U8 desc[UR36][R6.64+0x1], R169 ;  /* 0x000001a90600d986 */ /* 0x000fe2000c101124 */
[----:B------:R-:W-:-:S03]  /*8200*/  ISETP.LT.OR P5, PT, R22, 0xa, !P2 ;  /* 0x0000000a1600780c */ /* 0x000fc600057a1670 */
[----:B------:R1:W-:Y:S01]  /*8210*/  @!P1 STG.E.U8 desc[UR36][R10.64], R15 ;  /* 0x0000000f0a009986 */ /* 0x0003e2000c101124 */
[----:B------:R-:W-:-:S03]  /*8220*/  ISETP.LT.OR P1, PT, R22, 0x9, !P3 ;  /* 0x000000091600780c */ /* 0x000fc60005f21670 */
[----:B------:R-:W-:Y:S01]  /*8230*/  @!P4 STG.E.U8 desc[UR36][R10.64+0x1], R171 ;  /* 0x000001ab0a00c986 */ /* 0x000fe2000c101124 */
[----:B------:R-:W-:Y:S01]  /*8240*/  ISETP.LT.OR P4, PT, R22, 0xa, !P3 ;  /* 0x0000000a1600780c */ /* 0x000fe20005f81670 */
[----:B------:R-:W-:-:S04]  /*8250*/  @!P0 IMAD R19, R172, R184, RZ ;  /* 0x000000b8ac138224 */ /* 0x000fc800078e02ff */
[-C--:B------:R-:W-:Y:S01]  /*8260*/  @!P5 IMAD R173, R173, R184.reuse, RZ ;  /* 0x000000b8adadd224 */ /* 0x080fe200078e02ff */
[----:B------:R2:W-:Y:S01]  /*8270*/  @!P0 STG.E.U8 desc[UR36][R6.64+0x8], R19 ;  /* 0x0000081306008986 */ /* 0x0005e2000c101124 */
[----:B------:R-:W-:Y:S02]  /*8280*/  ISETP.LT.OR P0, PT, R22, 0x11, !P2 ;  /* 0x000000111600780c */ /* 0x000fe40005701670 */
[-C--:B0-----:R-:W-:Y:S01]  /*8290*/  @!P1 IMAD R5, R174, R184.reuse, RZ ;  /* 0x000000b8ae059224 */ /* 0x081fe200078e02ff */
[----:B------:R-:W-:Y:S01]  /*82a0*/  @!P5 STG.E.U8 desc[UR36][R6.64+0x9], R173 ;  /* 0x000009ad0600d986 */ /* 0x000fe2000c101124 */
[C---:B------:R-:W-:Y:S02]  /*82b0*/  ISETP.LT.OR P5, PT, R22.reuse, 0x12, !P2 ;  /* 0x000000121600780c */ /* 0x040fe400057a1670 */
[----:B------:R-:W-:Y:S01]  /*82c0*/  @!P4 IMAD R175, R175, R184, RZ ;  /* 0x000000b8afafc224 */ /* 0x000fe200078e02ff */
[----:B------:R0:W-:Y:S01]  /*82d0*/  @!P1 STG.E.U8 desc[UR36][R10.64+0x8], R5 ;  /* 0x000008050a009986 */ /* 0x0001e2000c101124 */
[----:B------:R-:W-:-:S03]  /*82e0*/  ISETP.LT.OR P1, PT, R22, 0x11, !P3 ;  /* 0x000000111600780c */ /* 0x000fc60005f21670 */
[----:B------:R-:W-:Y:S01]  /*82f0*/  @!P4 STG.E.U8 desc[UR36][R10.64+0x9], R175 ;  /* 0x000009af0a00c986 */ /* 0x000fe2000c101124 */
[----:B------:R-:W-:Y:S01]  /*8300*/  ISETP.LT.OR P4, PT, R22, 0x12, !P3 ;  /* 0x000000121600780c */ /* 0x000fe20005f81670 */
[----:B-1----:R-:W-:-:S04]  /*8310*/  @!P0 IMAD R15, R176, R184, RZ ;  /* 0x000000b8b00f8224 */ /* 0x002fc800078e02ff */
[-C--:B------:R-:W-:Y:S01]  /*8320*/  @!P5 IMAD R177, R177, R184.reuse, RZ ;  /* 0x000000b8b1b1d224 */ /* 0x080fe200078e02ff */
[----:B------:R1:W-:Y:S01]  /*8330*/  @!P0 STG.E.U8 desc[UR36][R6.64+0x10], R15 ;  /* 0x0000100f06008986 */ /* 0x0003e2000c101124 */
[----:B------:R-:W-:Y:S02]  /*8340*/  ISETP.LT.OR P0, PT, R22, 0x19, !P2 ;  /* 0x000000191600780c */ /* 0x000fe40005701670 */
[-C--:B--2---:R-:W-:Y:S01]  /*8350*/  @!P1 IMAD R19, R178, R184.reuse, RZ ;  /* 0x000000b8b2139224 */ /* 0x084fe200078e02ff */
[----:B------:R-:W-:Y:S01]  /*8360*/  @!P5 STG.E.U8 desc[UR36][R6.64+0x11], R177 ;  /* 0x000011b10600d986 */ /* 0x000fe2000c101124 */
[----:B------:R-:W-:Y:S02]  /*8370*/  ISETP.LT.OR P5, PT, R22, 0x1a, !P2 ;  /* 0x0000001a1600780c */ /* 0x000fe400057a1670 */
[----:B------:R-:W-:Y:S01]  /*8380*/  @!P4 IMAD R179, R179, R184, RZ ;  /* 0x000000b8b3b3c224 */ /* 0x000fe200078e02ff */
[----:B------:R2:W-:Y:S01]  /*8390*/  @!P1 STG.E.U8 desc[UR36][R10.64+0x10], R19 ;  /* 0x000010130a009986 */ /* 0x0005e2000c101124 */
[----:B------:R-:W-:-:S03]  /*83a0*/  ISETP.GE.AND P1, PT, R0, 0x81, PT ;  /* 0x000000810000780c */ /* 0x000fc60003f26270 */
[----:B------:R-:W-:Y:S01]  /*83b0*/  @!P4 STG.E.U8 desc[UR36][R10.64+0x11], R179 ;  /* 0x000011b30a00c986 */ /* 0x000fe2000c101124 */
[----:B------:R-:W-:Y:S01]  /*83c0*/  ISETP.LT.OR P4, PT, R22, 0x19, !P3 ;  /* 0x000000191600780c */ /* 0x000fe20005f81670 */
[----:B0-----:R-:W-:-:S04]  /*83d0*/  @!P0 IMAD R5, R180, R184, RZ ;  /* 0x000000b8b4058224 */ /* 0x001fc800078e02ff */
[----:B------:R-:W-:Y:S01]  /*83e0*/  @!P5 IMAD R181, R181, R184, RZ ;  /* 0x000000b8b5b5d224 */ /* 0x000fe200078e02ff */
[----:B------:R0:W-:Y:S01]  /*83f0*/  @!P0 STG.E.U8 desc[UR36][R6.64+0x18], R5 ;  /* 0x0000180506008986 */ /* 0x0001e2000c101124 */
[----:B------:R-:W-:-:S03]  /*8400*/  ISETP.LT.OR P0, PT, R22, 0x1a, !P3 ;  /* 0x0000001a1600780c */ /* 0x000fc60005f01670 */
[----:B------:R-:W-:Y:S01]  /*8410*/  @!P5 STG.E.U8 desc[UR36][R6.64+0x19], R181 ;  /* 0x000019b50600d986 */ /* 0x000fe2000c101124 */
[----:B------:R-:W-:Y:S02]  /*8420*/  ISETP.LT.OR P5, PT, R22, 0x1, !P1 ;  /* 0x000000011600780c */ /* 0x000fe40004fa1670 */
[----:B-1----:R-:W-:-:S05]  /*8430*/  @!P4 IMAD R15, R182, R184, RZ ;  /* 0x000000b8b60fc224 */ /* 0x002fca00078e02ff */
[----:B------:R1:W-:Y:S01]  /*8440*/  @!P4 STG.E.U8 desc[UR36][R10.64+0x18], R15 ;  /* 0x0000180f0a00c986 */ /* 0x0003e2000c101124 */
[----:B------:R-:W-:Y:S01]  /*8450*/  ISETP.LT.OR P4, PT, R22, 0x2, !P1 ;  /* 0x000000021600780c */ /* 0x000fe20004f81670 */
[----:B------:R-:W-:-:S04]  /*8460*/  @!P0 IMAD R183, R183, R184, RZ ;  /* 0x000000b8b7b78224 */ /* 0x000fc800078e02ff */
[----:B--2---:R-:W-:Y:S01]  /*8470*/  @!P5 IMAD R19, R152, R184, RZ ;  /* 0x000000b89813d224 */ /* 0x004fe200078e02ff */
[----:B------:R-:W-:Y:S01]  /*8480*/  @!P0 STG.E.U8 desc[UR36][R10.64+0x19], R183 ;  /* 0x000019b70a008986 */ /* 0x000fe2000c101124 */
[----:B------:R-:W-:-:S03]  /*8490*/  ISETP.GE.AND P0, PT, R0, 0x89, PT ;  /* 0x000000890000780c */ /* 0x000fc60003f06270 */
[----:B------:R-:W-:Y:S01]  /*84a0*/  @!P5 STG.E.U8 desc[UR36][R8.64], R19 ;  /* 0x000000130800d986 */ /* 0x000fe2000c101124 */
[----:B------:R-:W-:Y:S02]  /*84b0*/  ISETP.LT.OR P5, PT, R22, 0x1, !P0 ;  /* 0x000000011600780c */ /* 0x000fe400047a1670 */
[----:B------:R-:W-:-:S05]  /*84c0*/  @!P4 IMAD R153, R153, R184, RZ ;  /* 0x000000b89999c224 */ /* 0x000fca00078e02ff */
[----:B------:R-:W-:Y:S01]  /*84d0*/  @!P4 STG.E.U8 desc[UR36][R8.64+0x1], R153 ;  /* 0x000001990800c986 */ /* 0x000fe2000c101124 */
[----:B------:R-:W-:-:S05]  /*84e0*/  ISETP.LT.OR P4, PT, R22, 0x2, !P0 ;  /* 0x000000021600780c */ /* 0x000fca0004781670 */
[----:B0-----:R-:W-:-:S05]  /*84f0*/  @!P5 IMAD R5, R154, R184, RZ ;  /* 0x000000b89a05d224 */ /* 0x001fca00078e02ff */
[----:B------:R0:W-:Y:S01]  /*8500*/  @!P5 STG.E.U8 desc[UR36][R12.64], R5 ;  /* 0x000000050c00d986 */ /* 0x0001e2000c101124 */
[----:B------:R-:W-:Y:S02]  /*8510*/  ISETP.LT.OR P5, PT, R22, 0x9, !P1 ;  /* 0x000000091600780c */ /* 0x000fe40004fa1670 */
[----:B------:R-:W-:-:S05]  /*8520*/  @!P4 IMAD R155, R155, R184, RZ ;  /* 0x000000b89b9bc224 */ /* 0x000fca00078e02ff */
[----:B------:R-:W-:Y:S01]  /*8530*/  @!P4 STG.E.U8 desc[UR36][R12.64+0x1], R155 ;  /* 0x0000019b0c00c986 */ /* 0x000fe2000c101124 */
[----:B------:R-:W-:-:S05]  /*8540*/  ISETP.LT.OR P4, PT, R22, 0xa, !P1 ;  /* 0x0000000a1600780c */ /* 0x000fca0004f81670 */
[----:B-1----:R-:W-:-:S05]  /*8550*/  @!P5 IMAD R15, R156, R184, RZ ;  /* 0x000000b89c0fd224 */ /* 0x002fca00078e02ff */
[----:B------:R1:W-:Y:S01]  /*8560*/  @!P5 STG.E.U8 desc[UR36][R8.64+0x8], R15 ;  /* 0x0000080f0800d986 */ /* 0x0003e2000c101124 */
        /* <DEDUP_REMOVED lines=354> */
[C---:B------:R-:W-:Y:S02]  /*9b90*/  ISETP.LT.OR P5, PT, R22.reuse, 0x99, !P2 ;  /* 0x000000991600780c */ /* 0x040fe400057a1670 */
[----:B------:R-:W-:Y:S01]  /*9ba0*/  ISETP.LT.OR P2, PT, R22, 0x9a, !P2 ;  /* 0x0000009a1600780c */ /* 0x000fe20005741670 */
[----:B------:R-:W-:-:S05]  /*9bb0*/  @!P4 IMAD R51, R51, R184, RZ ;  /* 0x000000b83333c224 */ /* 0x000fca00078e02ff */
[----:B------:R-:W-:Y:S01]  /*9bc0*/  @!P4 STG.E.U8 desc[UR36][R10.64+0x91], R51 ;  /* 0x000091330a00c986 */ /* 0x000fe2000c101124 */
[C---:B------:R-:W-:Y:S02]  /*9bd0*/  ISETP.LT.OR P4, PT, R22.reuse, 0x99, !P3 ;  /* 0x000000991600780c */ /* 0x040fe40005f81670 */
[----:B------:R-:W-:Y:S02]  /*9be0*/  ISETP.LT.OR P3, PT, R22, 0x9a, !P3 ;  /* 0x0000009a1600780c */ /* 0x000fe40005f61670 */
[-C--:B-1----:R-:W-:Y:S02]  /*9bf0*/  @!P5 IMAD R15, R52, R184.reuse, RZ ;  /* 0x000000b8340fd224 */ /* 0x082fe400078e02ff */
[----:B------:R-:W-:-:S03]  /*9c00*/  @!P2 IMAD R53, R53, R184, RZ ;  /* 0x000000b83535a224 */ /* 0x000fc600078e02ff */
[----:B------:R-:W-:Y:S01]  /*9c10*/  @!P5 STG.E.U8 desc[UR36][R6.64+0x98], R15 ;  /* 0x0000980f0600d986 */ /* 0x000fe2000c101124 */
[----:B------:R-:W-:-:S03]  /*9c20*/  ISETP.LT.OR P5, PT, R22, 0x81, !P1 ;  /* 0x000000811600780c */ /* 0x000fc60004fa1670 */
[----:B------:R1:W-:Y:S01]  /*9c30*/  @!P2 STG.E.U8 desc[UR36][R6.64+0x99], R53 ;  /* 0x000099350600a986 */ /* 0x0003e2000c101124 */
[----:B------:R-:W-:Y:S01]  /*9c40*/  ISETP.LT.OR P2, PT, R22, 0x82, !P1 ;  /* 0x000000821600780c */ /* 0x000fe20004f41670 */
[-C--:B0-----:R-:W-:Y:S02]  /*9c50*/  @!P4 IMAD R5, R54, R184.reuse, RZ ;  /* 0x000000b83605c224 */ /* 0x081fe400078e02ff */
[----:B------:R-:W-:-:S03]  /*9c60*/  @!P3 IMAD R55, R55, R184, RZ ;  /* 0x000000b83737b224 */ /* 0x000fc600078e02ff */
[----:B------:R0:W-:Y:S01]  /*9c70*/  @!P4 STG.E.U8 desc[UR36][R10.64+0x98], R5 ;  /* 0x000098050a00c986 */ /* 0x0001e2000c101124 */
[----:B------:R-:W-:Y:S02]  /*9c80*/  ISETP.LT.OR P4, PT, R22, 0x81, !P0 ;  /* 0x000000811600780c */ /* 0x000fe40004781670 */
[-C--:B------:R-:W-:Y:S01]  /*9c90*/  @!P5 IMAD R19, R24, R184.reuse, RZ ;  /* 0x000000b81813d224 */ /* 0x080fe200078e02ff */
[----:B------:R2:W-:Y:S01]  /*9ca0*/  @!P3 STG.E.U8 desc[UR36][R10.64+0x99], R55 ;  /* 0x000099370a00b986 */ /* 0x0005e2000c101124 */
[C---:B------:R-:W-:Y:S02]  /*9cb0*/  ISETP.LT.OR P3, PT, R22.reuse, 0x82, !P0 ;  /* 0x000000821600780c */ /* 0x040fe40004761670 */
[----:B------:R-:W-:Y:S01]  /*9cc0*/  @!P2 IMAD R25, R25, R184, RZ ;  /* 0x000000b81919a224 */ /* 0x000fe200078e02ff */
[----:B------:R-:W-:Y:S01]  /*9cd0*/  @!P5 STG.E.U8 desc[UR36][R8.64+0x80], R19 ;  /* 0x000080130800d986 */ /* 0x000fe2000c101124 */
[----:B------:R-:W-:-:S03]  /*9ce0*/  ISETP.LT.OR P5, PT, R22, 0x89, !P1 ;  /* 0x000000891600780c */ /* 0x000fc60004fa1670 */
[----:B------:R-:W-:Y:S01]  /*9cf0*/  @!P2 STG.E.U8 desc[UR36][R8.64+0x81], R25 ;  /* 0x000081190800a986 */ /* 0x000fe2000c101124 */
[----:B------:R-:W-:Y:S01]  /*9d00*/  ISETP.LT.OR P2, PT, R22, 0x8a, !P1 ;  /* 0x0000008a1600780c */ /* 0x000fe20004f41670 */
[----:B-1----:R-:W-:-:S04]  /*9d10*/  @!P4 IMAD R7, R26, R184, RZ ;  /* 0x000000b81a07c224 */ /* 0x002fc800078e02ff */
        /* <DEDUP_REMOVED lines=11> */
[----:B------:R-:W-:-:S04]  /*9dd0*/  @!P4 IMAD R31, R31, R184, RZ ;  /* 0x000000b81f1fc224 */ /* 0x000fc800078e02ff */
[-C--:B--2---:R-:W-:Y:S01]  /*9de0*/  @!P3 IMAD R11, R30, R184.reuse, RZ ;  /* 0x000000b81e0bb224 */ /* 0x084fe200078e02ff */
[----:B------:R-:W-:Y:S01]  /*9df0*/  @!P4 STG.E.U8 desc[UR36][R12.64+0x89], R31 ;  /* 0x0000891f0c00c986 */ /* 0x000fe2000c101124 */
[----:B------:R-:W-:Y:S02]  /*9e00*/  ISETP.LT.OR P4, PT, R22, 0x92, !P0 ;  /* 0x000000921600780c */ /* 0x000fe40004781670 */
[-C--:B-1----:R-:W-:Y:S01]  /*9e10*/  @!P5 IMAD R7, R32, R184.reuse, RZ ;  /* 0x000000b82007d224 */ /* 0x082fe200078e02ff */
[----:B------:R-:W-:Y:S01]  /*9e20*/  @!P3 STG.E.U8 desc[UR36][R12.64+0x88], R11 ;  /* 0x0000880b0c00b986 */ /* 0x000fe2000c101124 */
[C---:B------:R-:W-:Y:S02]  /*9e30*/  ISETP.LT.OR P3, PT, R22.reuse, 0x91, !P0 ;  /* 0x000000911600780c */ /* 0x040fe40004761670 */
[----:B------:R-:W-:Y:S01]  /*9e40*/  @!P2 IMAD R33, R33, R184, RZ ;  /* 0x000000b82121a224 */ /* 0x000fe200078e02ff */
[----:B------:R1:W-:Y:S01]  /*9e50*/  @!P5 STG.E.U8 desc[UR36][R8.64+0x90], R7 ;  /* 0x000090070800d986 */ /* 0x0003e2000c101124 */
[----:B------:R-:W-:-:S02]  /*9e60*/  ISETP.LT.OR P5, PT, R22, 0x99, !P0 ;  /* 0x000000991600780c */ /* 0x000fc400047a1670 */
[C---:B------:R-:W-:Y:S01]  /*9e70*/  ISETP.LT.OR P0, PT, R22.reuse, 0x9a, !P0 ;  /* 0x0000009a1600780c */ /* 0x040fe20004701670 */
[----:B------:R2:W-:Y:S01]  /*9e80*/  @!P2 STG.E.U8 desc[UR36][R8.64+0x91], R33 ;  /* 0x000091210800a986 */ /* 0x0005e2000c101124 */
[C---:B------:R-:W-:Y:S01]  /*9e90*/  ISETP.LT.OR P2, PT, R22.reuse, 0x99, !P1 ;  /* 0x000000991600780c */ /* 0x040fe20004f41670 */
[----:B------:R-:W-:Y:S01]  /*9ea0*/  @!P4 IMAD R35, R35, R184, RZ ;  /* 0x000000b82323c224 */ /* 0x000fe200078e02ff */
[----:B------:R-:W-:-:S03]  /*9eb0*/  ISETP.LT.OR P1, PT, R22, 0x9a, !P1 ;  /* 0x0000009a1600780c */ /* 0x000fc60004f21670 */
[-C--:B0-----:R-:W-:Y:S01]  /*9ec0*/  @!P3 IMAD R5, R34, R184.reuse, RZ ;  /* 0x000000b82205b224 */ /* 0x081fe200078e02ff */
[----:B------:R2:W-:Y:S03]  /*9ed0*/  @!P4 STG.E.U8 desc[UR36][R12.64+0x91], R35 ;  /* 0x000091230c00c986 */ /* 0x0005e6000c101124 */
[-C--:B-1----:R-:W-:Y:S01]  /*9ee0*/  @!P5 IMAD R7, R38, R184.reuse, RZ ;  /* 0x000000b82607d224 */ /* 0x082fe200078e02ff */
[----:B------:R2:W-:Y:S01]  /*9ef0*/  @!P3 STG.E.U8 desc[UR36][R12.64+0x90], R5 ;  /* 0x000090050c00b986 */ /* 0x0005e2000c101124 */
[-C--:B------:R-:W-:Y:S02]  /*9f00*/  @!P0 IMAD R39, R39, R184.reuse, RZ ;  /* 0x000000b827278224 */ /* 0x080fe400078e02ff */
[-C--:B------:R-:W-:Y:S02]  /*9f10*/  @!P2 IMAD R11, R36, R184.reuse, RZ ;  /* 0x000000b8240ba224 */ /* 0x080fe400078e02ff */
[----:B------:R-:W-:-:S03]  /*9f20*/  @!P1 IMAD R37, R37, R184, RZ ;  /* 0x000000b825259224 */ /* 0x000fc600078e02ff */
[----:B------:R2:W-:Y:S04]  /*9f30*/  @!P2 STG.E.U8 desc[UR36][R8.64+0x98], R11 ;  /* 0x0000980b0800a986 */ /* 0x0005e8000c101124 */
[----:B------:R2:W-:Y:S04]  /*9f40*/  @!P1 STG.E.U8 desc[UR36][R8.64+0x99], R37 ;  /* 0x0000992508009986 */ /* 0x0005e8000c101124 */
[----:B------:R2:W-:Y:S04]  /*9f50*/  @!P5 STG.E.U8 desc[UR36][R12.64+0x98], R7 ;  /* 0x000098070c00d986 */ /* 0x0005e8000c101124 */
[----:B------:R2:W-:Y:S02]  /*9f60*/  @!P0 STG.E.U8 desc[UR36][R12.64+0x99], R39 ;  /* 0x000099270c008986 */ /* 0x0005e4000c101124 */
.L_x_351:
[----:B------:R-:W-:Y:S05]  /*9f70*/  BSYNC B0 ;  /* 0x0000000000007941 */ /* 0x000fea0003800000 */
.L_x_29:
[----:B------:R-:W-:Y:S01]  /*9f80*/  ULDC UR4, c[0x0][0xc] ;  /* 0x0000030000047ab9 */ /* 0x000fe20000000800 */
[----:B------:R-:W-:Y:S01]  /*9f90*/  ULDC UR5, c[0x0][0x10] ;  /* 0x0000040000057ab9 */ /* 0x000fe20000000800 */
[----:B0-2---:R-:W0:Y:S01]  /*9fa0*/  LDC R7, c[0x0][0x14] ;  /* 0x00000500ff077b82 */ /* 0x005e220000000800 */
[----:B------:R-:W-:Y:S01]  /*9fb0*/  UIMAD.WIDE.U32 UR4, UR4, UR5, URZ ;  /* 0x00000005040472a5 */ /* 0x000fe2000f8e003f */
[----:B------:R-:W-:Y:S01]  /*9fc0*/  IMAD.MOV.U32 R4, RZ, RZ, R17 ;  /* 0x000000ffff047224 */ /* 0x000fe200078e0011 */
[----:B------:R-:W-:Y:S01]  /*9fd0*/  PRMT R0, RZ, 0x7610, R0 ;  /* 0x00007610ff007816 */ /* 0x000fe20000000000 */
[----:B------:R-:W-:Y:S02]  /*9fe0*/  IMAD.MOV.U32 R5, RZ, RZ, R16 ;  /* 0x000000ffff057224 */ /* 0x000fe400078e0010 */
[----:B------:R-:W-:Y:S02]  /*9ff0*/  IMAD.MOV.U32 R22, RZ, RZ, -0x1 ;  /* 0xffffffffff167424 */ /* 0x000fe400078e00ff */
[----:B------:R-:W-:-:S02]  /*a000*/  IMAD.MOV.U32 R18, RZ, RZ, -0x1 ;  /* 0xffffffffff127424 */ /* 0x000fc400078e00ff */
[----:B0-----:R-:W-:-:S04]  /*a010*/  IMAD.WIDE.U32 R4, R7, UR4, R4 ;  /* 0x0000000407047c25 */ /* 0x001fc8000f8e0004 */
[----:B------:R-:W-:Y:S01]  /*a020*/  IMAD R7, R7, UR5, RZ ;  /* 0x0000000507077c24 */ /* 0x000fe2000f8e02ff */
[----:B------:R-:W-:Y:S01]  /*a030*/  ULDC.64 UR4, c[0x0][0x650] ;  /* 0x0001940000047ab9 */ /* 0x000fe20000000a00 */
[----:B------:R-:W-:Y:S01]  /*a040*/  IMAD.MOV.U32 R17, RZ, RZ, R4 ;  /* 0x000000ffff117224 */ /* 0x000fe200078e0004 */
[----:B------:R-:W-:Y:S01]  /*a050*/  ISETP.GE.U32.AND P0, PT, R4, UR4, PT ;  /* 0x0000000404007c0c */ /* 0x000fe2000bf06070 */
[----:B------:R-:W-:-:S05]  /*a060*/  IMAD.IADD R16, R5, 0x1, R7 ;  /* 0x0000000105107824 */ /* 0x000fca00078e0207 */
[----:B------:R-:W-:-:S13]  /*a070*/  ISETP.GE.U32.AND.EX P0, PT, R16, UR5, PT, P0 ;  /* 0x0000000510007c0c */ /* 0x000fda000bf06100 */
[----:B------:R-:W-:Y:S05]  /*a080*/  @P0 BRA `(.L_x_352) ;  /* 0x0000000400700947 */ /* 0x000fea0003800000 */
[----:B------:R-:W0:Y:S01]  /*a090*/  S2R R19, SR_CTAID.X ;  /* 0x0000000000137919 */ /* 0x000e220000002500 */
[----:B-1--4-:R-:W1:Y:S01]  /*a0a0*/  LDC.64 R10, c[0x0][0x628] ;  /* 0x00018a00ff0a7b82 */ /* 0x012e620000000a00 */
[----:B------:R-:W-:Y:S01]  /*a0b0*/  ULDC UR4, c[0x0][0x150] ;  /* 0x0000540000047ab9 */ /* 0x000fe20000000800 */
[----:B---3--:R-:W-:Y:S01]  /*a0c0*/  IMAD.MOV.U32 R8, RZ, RZ, R17 ;  /* 0x000000ffff087224 */ /* 0x008fe200078e0011 */
[----:B------:R-:W2:Y:S01]  /*a0d0*/  S2R R21, SR_CTAID.Y ;  /* 0x0000000000157919 */ /* 0x000ea20000002600 */
[----:B------:R-:W-:-:S04]  /*a0e0*/  IMAD.MOV.U32 R9, RZ, RZ, R16 ;  /* 0x000000ffff097224 */ /* 0x000fc800078e0010 */
[----:B------:R-:W3:Y:S08]  /*a0f0*/  LDC R22, c[0x0][0x144] ;  /* 0x00005100ff167b82 */ /* 0x000ef00000000800 */
[----:B------:R-:W4:Y:S08]  /*a100*/  LDC R12, c[0x0][0x630] ;  /* 0x00018c00ff0c7b82 */ /* 0x000f300000000800 */
[----:B------:R-:W2:Y:S01]  /*a110*/  LDC.64 R14, c[0x0][0x620] ;  /* 0x00018800ff0e7b82 */ /* 0x000ea20000000a00 */
[----:B-1----:R-:W-:-:S04]  /*a120*/  ISETP.NE.U32.AND P0, PT, R10, RZ, PT ;  /* 0x000000ff0a00720c */ /* 0x002fc80003f05070 */
[----:B------:R-:W-:Y:S02]  /*a130*/  ISETP.NE.AND.EX P0, PT, R11, RZ, PT, P0 ;  /* 0x000000ff0b00720c */ /* 0x000fe40003f05300 */
[----:B0-----:R-:W-:-:S05]  /*a140*/  I2FP.F32.U32 R0, R19 ;  /* 0x0000001300007245 */ /* 0x001fca0000201000 */
[----:B------:R-:W-:-:S04]  /*a150*/  FMUL R0, R0, UR4 ;  /* 0x0000000400007c20 */ /* 0x000fc80008400000 */
[----:B------:R0:W1:Y:S02]  /*a160*/  F2I.U32.TRUNC.NTZ R20, R0 ;  /* 0x0000000000147305 */ /* 0x000064000020f000 */
[----:B---34-:R-:W-:Y:S05]  /*a170*/  @!P0 BRA `(.L_x_353) ;  /* 0x0000000000288947 */ /* 0x018fea0003800000 */
[----:B0-----:R-:W0:Y:S02]  /*a180*/  LDC R0, c[0x0][0x634] ;  /* 0x00018d00ff007b82 */ /* 0x001e240000000800 */
        /* <DEDUP_REMOVED lines=9> */
.L_x_353:
[-CC-:B------:R-:W-:Y:S01]  /*a220*/  SHF.R.U64 R18, R8, R12.reuse, R9.reuse ;  /* 0x0000000c08127219 */ /* 0x180fe20000001209 */
[----:B------:R-:W3:Y:S01]  /*a230*/  LDC.64 R26, c[0x0][0x640] ;  /* 0x00019000ff1a7b82 */ /* 0x000ee20000000a00 */
[----:B0-----:R-:W-:Y:S01]  /*a240*/  SHF.R.U32.HI R0, RZ, R12, R9 ;  /* 0x0000000cff007219 */ /* 0x001fe20000011609 */
[----:B------:R-:W-:Y:S01]  /*a250*/  IMAD.MOV.U32 R4, RZ, RZ, R17 ;  /* 0x000000ffff047224 */ /* 0x000fe200078e0011 */
[----:B------:R-:W-:Y:S01]  /*a260*/  IADD3 R3, P0, RZ, -R18, RZ ;  /* 0x80000012ff037210 */ /* 0x000fe20007f1e0ff */
[----:B-1----:R-:W-:Y:S01]  /*a270*/  IMAD.MOV R20, RZ, RZ, -R20 ;  /* 0x000000ffff147224 */ /* 0x002fe200078e0a14 */
[----:B------:R-:W-:Y:S01]  /*a280*/  ULDC UR4, c[0x0][0x154] ;  /* 0x0000550000047ab9 */ /* 0x000fe20000000800 */
[----:B------:R-:W-:Y:S02]  /*a290*/  IMAD.MOV.U32 R7, RZ, RZ, 0x1 ;  /* 0x00000001ff077424 */ /* 0x000fe400078e00ff */
[----:B------:R-:W0:Y:S01]  /*a2a0*/  LDC R6, c[0x0][0x618] ;  /* 0x00018600ff067b82 */ /* 0x000e220000000800 */
[----:B------:R-:W-:-:S02]  /*a2b0*/  IMAD.X R5, RZ, RZ, ~R0, P0 ;  /* 0x000000ffff057224 */ /* 0x000fc400000e0e00 */
[----:B------:R-:W-:Y:S02]  /*a2c0*/  IMAD R22, R22, R20, R19 ;  /* 0x0000001416167224 */ /* 0x000fe400078e0213 */
[-C--:B--2---:R-:W-:Y:S02]  /*a2d0*/  IMAD R0, R5, R14.reuse, RZ ;  /* 0x0000000e05007224 */ /* 0x084fe400078e02ff */
[----:B------:R-:W-:Y:S01]  /*a2e0*/  IMAD.MOV.U32 R5, RZ, RZ, R16 ;  /* 0x000000ffff057224 */ /* 0x000fe200078e0010 */
[----:B------:R-:W1:Y:S01]  /*a2f0*/  LDC R8, c[0x0][0x608] ;  /* 0x00018200ff087b82 */ /* 0x000e620000000800 */
[----:B------:R-:W-:-:S04]  /*a300*/  IMAD.WIDE.U32 R4, R3, R14, R4 ;  /* 0x0000000e03047225 */ /* 0x000fc800078e0004 */
[----:B------:R-:W-:-:S03]  /*a310*/  IMAD R3, R3, R15, R0 ;  /* 0x0000000f03037224 */ /* 0x000fc600078e0200 */
[----:B------:R-:W2:Y:S01]  /*a320*/  LDC R24, c[0x0][0x658] ;  /* 0x00019600ff187b82 */ /* 0x000ea20000000800 */
[----:B------:R-:W-:Y:S01]  /*a330*/  I2FP.F32.U32 R0, R21 ;  /* 0x0000001500007245 */ /* 0x000fe20000201000 */
[----:B------:R-:W-:Y:S01]  /*a340*/  IMAD.IADD R3, R5, 0x1, R3 ;  /* 0x0000000105037824 */ /* 0x000fe200078e0203 */
[----:B---3--:R-:W-:Y:S01]  /*a350*/  ISETP.NE.U32.AND P0, PT, R26, RZ, PT ;  /* 0x000000ff1a00720c */ /* 0x008fe20003f05070 */
[----:B------:R-:W-:Y:S02]  /*a360*/  IMAD.MOV.U32 R5, RZ, RZ, -0x1 ;  /* 0xffffffffff057424 */ /* 0x000fe400078e00ff */
[----:B------:R-:W-:Y:S02]  /*a370*/  FMUL R0, R0, UR4 ;  /* 0x0000000400007c20 */ /* 0x000fe40008400000 */
[----:B------:R-:W3:Y:S01]  /*a380*/  LDC R20, c[0x0][0x148] ;  /* 0x00005200ff147b82 */ /* 0x000ee20000000800 */
[----:B0-----:R-:W-:Y:S01]  /*a390*/  SHF.R.U64 R12, R4, R6, R3 ;  /* 0x00000006040c7219 */ /* 0x001fe20000001203 */
[----:B------:R0:W4:Y:S01]  /*a3a0*/  F2I.U32.TRUNC.NTZ R14, R0 ;  /* 0x00000000000e7305 */ /* 0x000122000020f000 */
[----:B------:R-:W-:-:S02]  /*a3b0*/  ISETP.NE.AND.EX P0, PT, R27, RZ, PT, P0 ;  /* 0x000000ff1b00720c */ /* 0x000fc40003f05300 */
[----:B------:R-:W-:-:S03]  /*a3c0*/  SHF.R.U32.HI R3, RZ, R6, R3 ;  /* 0x00000006ff037219 */ /* 0x000fc60000011603 */
[----:B------:R-:W0:Y:S01]  /*a3d0*/  LDC R15, c[0x0][0x600] ;  /* 0x00018000ff0f7b82 */ /* 0x000e220000000800 */
[-CC-:B-1----:R-:W-:Y:S02]  /*a3e0*/  SHF.R.U64 R10, R12, R8.reuse, R3.reuse ;  /* 0x000000080c0a7219 */ /* 0x182fe40000001203 */
[----:B------:R-:W-:-:S05]  /*a3f0*/  SHF.R.U32.HI R3, RZ, R8, R3 ;  /* 0x00000008ff037219 */ /* 0x000fca0000011603 */
[----:B------:R-:W1:Y:S01]  /*a400*/  LDC R25, c[0x0][0x648] ;  /* 0x00019200ff197b82 */ /* 0x000e620000000800 */
[-C--:B--2---:R-:W-:Y:S02]  /*a410*/  SHF.L.U32 R4, R5, R24.reuse, RZ ;  /* 0x0000001805047219 */ /* 0x084fe400000006ff */
[-CC-:B------:R-:W-:Y:S02]  /*a420*/  SHF.R.U64 R13, R10, R24.reuse, R3.reuse ;  /* 0x000000180a0d7219 */ /* 0x180fe40000001203 */
[----:B------:R-:W-:Y:S02]  /*a430*/  SHF.R.U32.HI R5, RZ, R24, R3 ;  /* 0x00000018ff057219 */ /* 0x000fe40000011603 */
[----:B------:R-:W-:Y:S01]  /*a440*/  LOP3.LUT R19, RZ, R4, RZ, 0x33, !PT ;  /* 0x00000004ff137212 */ /* 0x000fe200078e33ff */
[----:B------:R-:W2:Y:S01]  /*a450*/  LDC R28, c[0x0][0x638] ;  /* 0x00018e00ff1c7b82 */ /* 0x000ea20000000800 */
[----:B------:R-:W-:Y:S01]  /*a460*/  SHF.L.U32 R24, R7, R24, RZ ;  /* 0x0000001807187219 */ /* 0x000fe200000006ff */
[----:B------:R-:W-:-:S06]  /*a470*/  IMAD.MOV.U32 R4, RZ, RZ, R13 ;  /* 0x000000ffff047224 */ /* 0x000fcc00078e000d */
[----:B------:R-:W0:Y:S01]  /*a480*/  LDC R29, c[0x0][0x610] ;  /* 0x00018400ff1d7b82 */ /* 0x000e220000000800 */
[----:B----4-:R-:W-:Y:S05]  /*a490*/  @!P0 BRA `(.L_x_354) ;  /* 0x0000000000288947 */ /* 0x010fea0003800000 */
        /* <DEDUP_REMOVED lines=10> */
.L_x_354:
[----:B------:R-:W4:Y:S01]  /*a540*/  LDC R3, c[0x0][0x65c] ;  /* 0x00019700ff037b82 */ /* 0x000f220000000800 */
[----:B01----:R-:W-:Y:S01]  /*a550*/  SHF.R.U64 R0, R4, R25, R5 ;  /* 0x0000001904007219 */ /* 0x003fe20000001205 */
[----:B------:R-:W-:Y:S02]  /*a560*/  VIADD R5, R15, 0xffffffff ;  /* 0xffffffff0f057836 */ /* 0x000fe40000000000 */
[----:B------:R-:W-:Y:S02]  /*a570*/  IMAD.MOV R14, RZ, RZ, -R14 ;  /* 0x000000ffff0e7224 */ /* 0x000fe400078e0a0e */
[----:B------:R-:W-:Y:S01]  /*a580*/  IMAD.MOV R4, RZ, RZ, -R0 ;  /* 0x000000ffff047224 */ /* 0x000fe200078e0a00 */
[----:B------:R-:W-:Y:S01]  /*a590*/  LOP3.LUT R5, R12, R5, RZ, 0xc0, !PT ;  /* 0x000000050c057212 */ /* 0x000fe200078ec0ff */
[----:B------:R-:W-:Y:S01]  /*a5a0*/  IMAD.MOV.U32 R6, RZ, RZ, 0x1 ;  /* 0x00000001ff067424 */ /* 0x000fe200078e00ff */
[----:B----4-:R-:W-:Y:S02]  /*a5b0*/  ISETP.NE.AND P0, PT, R3, 0x1, PT ;  /* 0x000000010300780c */ /* 0x010fe40003f05270 */
[----:B------:R-:W-:-:S05]  /*a5c0*/  LOP3.LUT R3, R10, R19, RZ, 0xc0, !PT ;  /* 0x000000130a037212 */ /* 0x000fca00078ec0ff */
[----:B------:R-:W-:Y:S02]  /*a5d0*/  IMAD R3, R24, R0, R3 ;  /* 0x0000000018037224 */ /* 0x000fe400078e0203 */
[----:B--2---:R-:W-:-:S04]  /*a5e0*/  IMAD R0, R4, R28, R13 ;  /* 0x0000001c04007224 */ /* 0x004fc800078e020d */
[----:B---3--:R-:W-:Y:S02]  /*a5f0*/  @P0 IMAD R22, R20, R14, R21 ;  /* 0x0000000e14160224 */ /* 0x008fe400078e0215 */
[----:B------:R-:W-:Y:S01]  /*a600*/  IMAD R4, R0, R15, R5 ;  /* 0x0000000f00047224 */ /* 0x000fe200078e0205 */
[----:B------:R-:W-:Y:S01]  /*a610*/  PRMT R0, R6, 0x7610, R0 ;  /* 0x0000761006007816 */ /* 0x000fe20000000000 */
[----:B------:R-:W-:-:S05]  /*a620*/  IMAD R3, R3, R29, R22 ;  /* 0x0000001d03037224 */ /* 0x000fca00078e0216 */
[----:B------:R-:W-:Y:S02]  /*a630*/  SEL R22, R4, R3, !P0 ;  /* 0x0000000304167207 */ /* 0x000fe40004000000 */
[----:B------:R-:W-:-:S07]  /*a640*/  SEL R3, R3, R4, !P0 ;  /* 0x0000000403037207 */ /* 0x000fce0004000000 */
.L_x_352:
[----:B------:R-:W-:Y:S01]  /*a650*/  LOP3.LUT P0, RZ, R0, 0xff, RZ, 0xc0, !PT ;  /* 0x000000ff00ff7812 */ /* 0x000fe2000780c0ff */
[----:B------:R-:W-:-:S12]  /*a660*/  IMAD.MOV.U32 R19, RZ, RZ, R3 ;  /* 0x000000ffff137224 */ /* 0x000fd800078e0003 */
[----:B------:R-:W-:Y:S05]  /*a670*/  @P0 BRA `(.L_x_355) ;  /* 0xffffff6800c00947 */ /* 0x000fea000383ffff */
[----:B------:R-:W-:Y:S05]  /*a680*/  EXIT ;  /* 0x000000000000794d */ /* 0x000fea0003800000 */
.L_x_4:
[----:B0-----:R-:W-:Y:S01]  /*a690*/  ULDC.64 UR4, c[0x0][0x650] ;  /* 0x0001940000047ab9 */ /* 0x001fe20000000a00 */
        /* <DEDUP_REMOVED lines=25> */
.L_x_357:
[--C-:B------:R-:W-:Y:S01]  /*a830*/  SHF.R.U64 R12, R10, R14, R11.reuse ;  /* 0x0000000e0a0c7219 */ /* 0x100fe2000000120b */
[----:B------:R-:W0:Y:S01]  /*a840*/  LDC R20, c[0x0][0x618] ;  /* 0x00018600ff147b82 */ /* 0x000e220000000800 */
[----:B------:R-:W-:Y:S01]  /*a850*/  I2FP.F32.U32 R8, R4 ;  /* 0x0000000400087245 */ /* 0x000fe20000201000 */
[----:B------:R-:W-:Y:S01]  /*a860*/  ULDC UR4, c[0x0][0x150] ;  /* 0x0000540000047ab9 */ /* 0x000fe20000000800 */
[----:B------:R-:W-:Y:S01]  /*a870*/  SHF.R.U32.HI R5, RZ, R14, R11 ;  /* 0x0000000eff057219 */ /* 0x000fe2000001160b */
[----:B------:R-:W-:Y:S01]  /*a880*/  IMAD.MOV.U32 R6, RZ, RZ, R17 ;  /* 0x000000ffff067224 */ /* 0x000fe200078e0011 */
[----:B------:R-:W-:Y:S01]  /*a890*/  IADD3 R9, P0, RZ, -R12, RZ ;  /* 0x8000000cff097210 */ /* 0x000fe20007f1e0ff */
[----:B------:R-:W-:Y:S01]  /*a8a0*/  FMUL R11, R8, UR4 ;  /* 0x00000004080b7c20 */ /* 0x000fe20008400000 */
[----:B------:R-:W-:Y:S01]  /*a8b0*/  IMAD.MOV.U32 R7, RZ, RZ, R16 ;  /* 0x000000ffff077224 */ /* 0x000fe200078e0010 */
[----:B------:R-:W1:Y:S01]  /*a8c0*/  LDC.64 R24, c[0x0][0x640] ;  /* 0x00019000ff187b82 */ /* 0x000e620000000a00 */
[----:B------:R-:W-:Y:S01]  /*a8d0*/  ULDC UR4, c[0x0][0x154] ;  /* 0x0000550000047ab9 */ /* 0x000fe20000000800 */
[----:B------:R-:W-:-:S02]  /*a8e0*/  IMAD.X R5, RZ, RZ, ~R5, P0 ;  /* 0x000000ffff057224 */ /* 0x000fc400000e0e05 */
[----:B------:R-:W2:Y:S01]  /*a8f0*/  F2I.U32.TRUNC.NTZ R11, R11 ;  /* 0x0000000b000b7305 */ /* 0x000ea2000020f000 */
[----:B------:R-:W-:-:S03]  /*a900*/  IMAD.WIDE.U32 R6, R9, R18, R6 ;  /* 0x0000001209067225 */ /* 0x000fc600078e0006 */
[----:B------:R-:W3:Y:S01]  /*a910*/  LDC R13, c[0x0][0x144] ;  /* 0x00005100ff0d7b82 */ /* 0x000ee20000000800 */
[----:B------:R-:W-:-:S04]  /*a920*/  IMAD R8, R5, R18, RZ ;  /* 0x0000001205087224 */ /* 0x000fc800078e02ff */
[----:B------:R-:W-:Y:S02]  /*a930*/  IMAD R5, R9, R19, R8 ;  /* 0x0000001309057224 */ /* 0x000fe400078e0208 */
[----:B------:R-:W-:Y:S01]  /*a940*/  IMAD.MOV.U32 R8, RZ, RZ, -0x1 ;  /* 0xffffffffff087424 */ /* 0x000fe200078e00ff */
[----:B------:R-:W4:Y:S01]  /*a950*/  LDC R14, c[0x0][0x608] ;  /* 0x00018200ff0e7b82 */ /* 0x000f220000000800 */
[----:B------:R-:W-:Y:S01]  /*a960*/  IMAD.IADD R5, R7, 0x1, R5 ;  /* 0x0000000107057824 */ /* 0x000fe200078e0205 */
[----:B------:R-:W-:-:S04]  /*a970*/  I2FP.F32.U32 R7, R3 ;  /* 0x0000000300077245 */ /* 0x000fc80000201000 */
[-C--:B0-----:R-:W-:Y:S01]  /*a980*/  SHF.R.U64 R10, R6, R20.reuse, R5 ;  /* 0x00000014060a7219 */ /* 0x081fe20000001205 */
[----:B--2---:R-:W-:Y:S01]  /*a990*/  IMAD.MOV R6, RZ, RZ, -R11 ;  /* 0x000000ffff067224 */ /* 0x004fe200078e0a0b */
[----:B------:R-:W0:Y:S01]  /*a9a0*/  LDC R9, c[0x0][0x658] ;  /* 0x00019600ff097b82 */ /* 0x000e220000000800 */
[----:B-1----:R-:W-:Y:S01]  /*a9b0*/  ISETP.NE.U32.AND P0, PT, R24, RZ, PT ;  /* 0x000000ff1800720c */ /* 0x002fe20003f05070 */
[----:B------:R-:W-:Y:S01]  /*a9c0*/  FMUL R7, R7, UR4 ;  /* 0x0000000407077c20 */ /* 0x000fe20008400000 */
[----:B------:R-:W-:Y:S02]  /*a9d0*/  SHF.R.U32.HI R5, RZ, R20, R5 ;  /* 0x00000014ff057219 */ /* 0x000fe40000011605 */
[----:B------:R-:W-:-:S03]  /*a9e0*/  ISETP.NE.AND.EX P0, PT, R25, RZ, PT, P0 ;  /* 0x000000ff1900720c */ /* 0x000fc60003f05300 */
[----:B------:R-:W1:Y:S01]  /*a9f0*/  LDC R18, c[0x0][0x148] ;  /* 0x00005200ff127b82 */ /* 0x000e620000000800 */
[----:B---3--:R-:W-:Y:S02]  /*aa00*/  IMAD R21, R13, R6, R4 ;  /* 0x000000060d157224 */ /* 0x008fe400078e0204 */
[----:B------:R-:W-:-:S05]  /*aa10*/  IMAD.MOV.U32 R6, RZ, RZ, 0x1 ;  /* 0x00000001ff067424 */ /* 0x000fca00078e00ff */
[----:B------:R-:W2:Y:S01]  /*aa20*/  LDC R19, c[0x0][0x600] ;  /* 0x00018000ff137b82 */ /* 0x000ea20000000800 */
[-CC-:B----4-:R-:W-:Y:S02]  /*aa30*/  SHF.R.U64 R13, R10, R14.reuse, R5.reuse ;  /* 0x0000000e0a0d7219 */ /* 0x190fe40000001205 */
[----:B------:R-:W-:Y:S02]  /*aa40*/  SHF.R.U32.HI R4, RZ, R14, R5 ;  /* 0x0000000eff047219 */ /* 0x000fe40000011605 */
[----:B------:R3:W4:Y:S03]  /*aa50*/  F2I.U32.TRUNC.NTZ R14, R7 ;  /* 0x00000007000e7305 */ /* 0x000726000020f000 */
[----:B------:R-:W1:Y:S01]  /*aa60*/  LDC R22, c[0x0][0x648] ;  /* 0x00019200ff167b82 */ /* 0x000e620000000800 */
[-C--:B0-----:R-:W-:Y:S02]  /*aa70*/  SHF.R.U64 R15, R13, R9.reuse, R4 ;  /* 0x000000090d0f7219 */ /* 0x081fe40000001204 */
[----:B------:R-:W-:-:S02]  /*aa80*/  SHF.L.U32 R8, R8, R9, RZ ;  /* 0x0000000908087219 */ /* 0x000fc400000006ff */
[-C--:B------:R-:W-:Y:S01]  /*aa90*/  SHF.R.U32.HI R5, RZ, R9.reuse, R4 ;  /* 0x00000009ff057219 */ /* 0x080fe20000011604 */
[----:B------:R-:W-:Y:S01]  /*aaa0*/  IMAD.MOV.U32 R4, RZ, RZ, R15 ;  /* 0x000000ffff047224 */ /* 0x000fe200078e000f */
[----:B------:R-:W-:Y:S01]  /*aab0*/  SHF.L.U32 R20, R6, R9, RZ ;  /* 0x0000000906147219 */ /* 0x000fe200000006ff */
[----:B------:R-:W0:Y:S01]  /*aac0*/  LDC R26, c[0x0][0x638] ;  /* 0x00018e00ff1a7b82 */ /* 0x000e220000000800 */
[----:B------:R-:W-:-:S07]  /*aad0*/  LOP3.LUT R28, RZ, R8, RZ, 0x33, !PT ;  /* 0x00000008ff1c7212 */ /* 0x000fce00078e33ff */
        /* <DEDUP_REMOVED lines=12> */
.L_x_358:
[----:B------:R-:W3:Y:S01]  /*aba0*/  LDC R6, c[0x0][0x65c] ;  /* 0x00019700ff067b82 */ /* 0x000ee20000000800 */
[----:B-1----:R-:W-:Y:S01]  /*abb0*/  SHF.R.U64 R5, R4, R22, R5 ;  /* 0x0000001604057219 */ /* 0x002fe20000001205 */
[----:B--2---:R-:W-:Y:S01]  /*abc0*/  VIADD R7, R19, 0xffffffff ;  /* 0xffffffff13077836 */ /* 0x004fe20000000000 */
[----:B------:R-:W-:Y:S01]  /*abd0*/  LOP3.LUT R4, R13, R28, RZ, 0xc0, !PT ;  /* 0x0000001c0d047212 */ /* 0x000fe200078ec0ff */
[----:B------:R-:W-:Y:S02]  /*abe0*/  IMAD.MOV R14, RZ, RZ, -R14 ;  /* 0x000000ffff0e7224 */ /* 0x000fe400078e0a0e */
[----:B------:R-:W-:Y:S01]  /*abf0*/  IMAD.MOV.U32 R8, RZ, RZ, R12 ;  /* 0x000000ffff087224 */ /* 0x000fe200078e000c */
[----:B------:R-:W-:Y:S01]  /*ac00*/  LOP3.LUT R10, R10, R7, RZ, 0xc0, !PT ;  /* 0x000000070a0a7212 */ /* 0x000fe200078ec0ff */
[----:B------:R-:W-:Y:S01]  /*ac10*/  IMAD R4, R20, R5, R4 ;  /* 0x0000000514047224 */ /* 0x000fe200078e0204 */
[----:B---3--:R-:W-:Y:S01]  /*ac20*/  ISETP.NE.AND P0, PT, R6, 0x1, PT ;  /* 0x000000010600780c */ /* 0x008fe20003f05270 */
[----:B------:R-:W-:-:S12]  /*ac30*/  IMAD.MOV R6, RZ, RZ, -R5 ;  /* 0x000000ffff067224 */ /* 0x000fd800078e0a05 */
[----:B------:R-:W-:Y:S02]  /*ac40*/  @P0 IMAD R21, R18, R14, R3 ;  /* 0x0000000e12150224 */ /* 0x000fe400078e0203 */
[----:B0-----:R-:W-:Y:S02]  /*ac50*/  IMAD R3, R6, R26, R15 ;  /* 0x0000001a06037224 */ /* 0x001fe400078e020f */
[----:B------:R-:W-:Y:S02]  /*ac60*/  IMAD R7, R4, R27, R21 ;  /* 0x0000001b04077224 */ /* 0x000fe400078e0215 */
[----:B------:R-:W-:Y:S02]  /*ac70*/  IMAD R4, R3, R19, R10 ;  /* 0x0000001303047224 */ /* 0x000fe400078e020a */
[----:B------:R-:W-:-:S03]  /*ac80*/  IMAD.MOV.U32 R6, RZ, RZ, 0x1 ;  /* 0x00000001ff067424 */ /* 0x000fc600078e00ff */
[----:B------:R-:W-:Y:S02]  /*ac90*/  SEL R9, R4, R7, !P0 ;  /* 0x0000000704097207 */ /* 0x000fe40004000000 */
[----:B------:R-:W-:-:S07]  /*aca0*/  SEL R7, R7, R4, !P0 ;  /* 0x0000000407077207 */ /* 0x000fce0004000000 */
.L_x_356:
[----:B------:R-:W-:-:S08]  /*acb0*/  NOP ;  /* 0x0000000000007918 */ /* 0x000fd00000000000 */
[----:B------:R-:W0:-:S00]  /*acc0*/  USETMAXREG.DEALLOC.CTAPOOL 0x28 ;  /* 0x00000028000079c8 */ /* 0x000e0000080e0500 */
[----:B0-----:R-:W-:-:S13]  /*acd0*/  ISETP.NE.AND P0, PT, R0, RZ, PT ;  /* 0x000000ff0000720c */ /* 0x001fda0003f05270 */
[----:B------:R-:W-:Y:S05]  /*ace0*/  @P0 EXIT ;  /* 0x000000000000094d */ /* 0x000fea0003800000 */
[----:B------:R-:W-:Y:S01]  /*acf0*/  LOP3.LUT P0, RZ, R6, 0xff, RZ, 0xc0, !PT ;  /* 0x000000ff06ff7812 */ /* 0x000fe2000780c0ff */
[----:B------:R-:W-:Y:S02]  /*ad00*/  IMAD.MOV.U32 R0, RZ, RZ, 0x1 ;  /* 0x00000001ff007424 */ /* 0x000fe400078e00ff */
[----:B------:R-:W-:-:S10]  /*ad10*/  IMAD.MOV.U32 R12, RZ, RZ, RZ ;  /* 0x000000ffff0c7224 */ /* 0x000fd400078e00ff */
[----:B------:R-:W-:Y:S05]  /*ad20*/  @!P0 BRA `(.L_x_359) ;  /* 0x0000000c003c8947 */ /* 0x000fea0003800000 */
[----:B------:R-:W0:Y:S01]  /*ad30*/  LDC R0, c[0x0][0x28c] ;  /* 0x0000a300ff007b82 */ /* 0x000e220000000800 */
[----:B------:R-:W-:Y:S01]  /*ad40*/  ULDC UR5, c[0x0][0x600] ;  /* 0x0001800000057ab9 */ /* 0x000fe20000000800 */
[----:B------:R-:W-:Y:S01]  /*ad50*/  ULDC UR4, c[0x0][0xc] ;  /* 0x0000030000047ab9 */ /* 0x000fe20000000800 */
[----:B------:R-:W-:Y:S01]  /*ad60*/  UIADD3 UR16, UR5, -0x1, URZ ;  /* 0xffffffff05107890 */ /* 0x000fe2000fffe03f */
[C---:B------:R-:W-:Y:S01]  /*ad70*/  LOP3.LUT P2, RZ, R23.reuse, 0x7f, RZ, 0xc0, !PT ;  /* 0x0000007f17ff7812 */ /* 0x040fe2000784c0ff */
[----:B------:R-:W-:Y:S01]  /*ad80*/  ULDC UR6, c[0x0][0x658] ;  /* 0x0001960000067ab9 */ /* 0x000fe20000000800 */
[----:B------:R-:W-:Y:S01]  /*ad90*/  ULDC UR5, c[0x0][0x10] ;  /* 0x0000040000057ab9 */ /* 0x000fe20000000800 */
[----:B------:R-:W-:Y:S01]  /*ada0*/  UMOV UR7, 0xffffffff ;  /* 0xffffffff00077882 */ /* 0x000fe20000000000 */
[----:B------:R-:W-:Y:S01]  /*adb0*/  UMOV UR8, 0x1 ;  /* 0x0000000100087882 */ /* 0x000fe20000000000 */
[----:B------:R-:W-:Y:S01]  /*adc0*/  UIMAD.WIDE.U32 UR4, UR4, UR5, URZ ;  /* 0x00000005040472a5 */ /* 0x000fe2000f8e003f */
[----:B------:R-:W-:Y:S01]  /*add0*/  LOP3.LUT P0, RZ, R23, 0x1f, RZ, 0xc0, !PT ;  /* 0x0000001f17ff7812 */ /* 0x000fe2000780c0ff */
[----:B------:R-:W-:Y:S01]  /*ade0*/  USHF.L.U32 UR7, UR7, UR6, URZ ;  /* 0x0000000607077299 */ /* 0x000fe2000800063f */
[----:B------:R-:W-:Y:S01]  /*adf0*/  BSSY B0, `(.L_x_359) ;  /* 0x00000c2000007945 */ /* 0x000fe20003800000 */
[----:B------:R-:W-:Y:S01]  /*ae00*/  USHF.L.U32 UR18, UR8, UR6, URZ ;  /* 0x0000000608127299 */ /* 0x000fe2000800063f */
[----:B------:R-:W-:Y:S01]  /*ae10*/  IMAD.MOV.U32 R13, RZ, RZ, 0x1 ;  /* 0x00000001ff0d7424 */ /* 0x000fe200078e00ff */
[----:B------:R-:W-:Y:S01]  /*ae20*/  LOP3.LUT R11, R2, 0x2, RZ, 0xfc, !PT ;  /* 0x00000002020b7812 */ /* 0x000fe200078efcff */
[----:B------:R-:W-:Y:S01]  /*ae30*/  ULDC UR6, c[0x0][0x14] ;  /* 0x0000050000067ab9 */ /* 0x000fe20000000800 */
[----:B------:R-:W-:Y:S01]  /*ae40*/  PLOP3.LUT P0, PT, P0, P2, PT, 0x8a, 0x0 ;  /* 0x000000000000781c */ /* 0x000fe20000705172 */
[----:B------:R-:W-:Y:S01]  /*ae50*/  UIMAD.WIDE.U32 UR20, UR4, UR6, URZ ;  /* 0x00000006041472a5 */ /* 0x000fe2000f8e003f */
[----:B------:R-:W-:Y:S01]  /*ae60*/  IMAD.MOV.U32 R12, RZ, RZ, RZ ;  /* 0x000000ffff0c7224 */ /* 0x000fe200078e00ff */
[----:B------:R-:W-:-:S02]  /*ae70*/  UIMAD UR13, UR5, UR6, URZ ;  /* 0x00000006050d72a4 */ /* 0x000fc4000f8e023f */
[----:B------:R-:W-:Y:S01]  /*ae80*/  ULOP3.LUT UR17, URZ, UR7, URZ, 0x33, !UPT ;  /* 0x000000073f117292 */ /* 0x000fe2000f8e333f */
[----:B0-----:R-:W-:Y:S01]  /*ae90*/  VIADD R0, R0, 0x1f ;  /* 0x0000001f00007836 */ /* 0x001fe20000000000 */
[----:B------:R-:W-:Y:S01]  /*aea0*/  UIADD3 UR13, UR21, UR13, URZ ;  /* 0x0000000d150d7290 */ /* 0x000fe2000fffe03f */
[----:B------:R-:W-:-:S03]  /*aeb0*/  ULDC.64 UR22, c[0x0][0x198] ;  /* 0x0000660000167ab9 */ /* 0x000fc60000000a00 */
[----:B------:R-:W-:-:S04]  /*aec0*/  SHF.R.S32.HI R3, RZ, 0x1f, R0 ;  /* 0x0000001fff037819 */ /* 0x000fc80000011400 */
[----:B------:R-:W-:Y:S01]  /*aed0*/  LEA.HI R3, R3, R0, RZ, 0x5 ;  /* 0x0000000003037211 */ /* 0x000fe200078f28ff */
[----:B------:R-:W-:-:S03]  /*aee0*/  IMAD.MOV.U32 R0, RZ, RZ, 0x1 ;  /* 0x00000001ff007424 */ /* 0x000fc600078e00ff */
[----:B------:R-:W-:-:S05]  /*aef0*/  SHF.R.S32.HI R3, RZ, 0x5, R3 ;  /* 0x00000005ff037819 */ /* 0x000fca0000011403 */
[----:B------:R-:W-:-:S07]  /*af00*/  VIADD R10, R3, 0x1 ;  /* 0x00000001030a7836 */ /* 0x000fce0000000000 */
.L_x_371:
[----:B------:R-:W-:-:S03]  /*af10*/  UMOV UR4, 0xffffffff ;  /* 0xffffffff00047882 */ /* 0x000fc60000000000 */
[----:B------:R-:W-:Y:S05]  /*af20*/  BRA.DIV UR4, `(.L_x_360) ;  /* 0x0000001604e47947 */ /* 0x000fea000b800000 */
[----:B------:R-:W-:-:S13]  /*af30*/  ELECT P6, URZ, PT ;  /* 0x00000000003f782f */ /* 0x000fda00038c0000 */
.L_x_398:
[----:B------:R-:W0:Y:S01]  /*af40*/  LDC R4, c[0x0][0x28c] ;  /* 0x0000a300ff047b82 */ /* 0x000e220000000800 */
[----:B------:R-:W-:Y:S01]  /*af50*/  BSSY B1, `(.L_x_361) ;  /* 0x0000037000017945 */ /* 0x000fe20003800000 */
[----:B0-----:R-:W-:-:S13]  /*af60*/  ISETP.LT.OR P6, PT, R4, 0x1, !P6 ;  /* 0x000000010400780c */ /* 0x001fda00077c1670 */
[----:B------:R-:W-:Y:S05]  /*af70*/  @P6 BRA `(.L_x_362) ;  /* 0x0000000000d06947 */ /* 0x000fea0003800000 */
[----:B------:R-:W-:Y:S02]  /*af80*/  IMAD R15, R9, 0xa0, RZ ;  /* 0x000000a0090f7824 */ /* 0x000fe400078e02ff */
[----:B------:R-:W-:Y:S02]  /*af90*/  IMAD R18, R7, 0xc0, RZ ;  /* 0x000000c007127824 */ /* 0x000fe400078e02ff */
[----:B------:R-:W-:Y:S02]  /*afa0*/  IMAD.MOV.U32 R20, RZ, RZ, RZ ;  /* 0x000000ffff147224 */ /* 0x000fe400078e00ff */
[----:B------:R-:W-:Y:S02]  /*afb0*/  IMAD.MOV.U32 R4, RZ, RZ, R10 ;  /* 0x000000ffff047224 */ /* 0x000fe400078e000a */
[----:B------:R-:W-:Y:S02]  /*afc0*/  IMAD.MOV.U32 R5, RZ, RZ, R0 ;  /* 0x000000ffff057224 */ /* 0x000fe400078e0000 */
[----:B------:R-:W-:-:S07]  /*afd0*/  IMAD.MOV.U32 R6, RZ, RZ, R12 ;  /* 0x000000ffff067224 */ /* 0x000fce00078e000c */
.L_x_366:
[----:B------:R-:W0:Y:S01]  /*afe0*/  S2R R14, SR_CgaCtaId ;  /* 0x00000000000e7919 */ /* 0x000e220000008800 */
[----:B------:R-:W-:Y:S01]  /*aff0*/  MOV R7, 0x400 ;  /* 0x0000040000077802 */ /* 0x000fe20000000f00 */
[----:B------:R-:W1:Y:S03]  /*b000*/  @!P2 LDC R9, c[0x0][0x500] ;  /* 0x00014000ff09ab82 */ /* 0x000e660000000800 */
[----:B0-----:R-:W-:Y:S02]  /*b010*/  LEA R19, R14, R7, 0x18 ;  /* 0x000000070e137211 */ /* 0x001fe400078ec0ff */
[----:B------:R-:W-:-:S03]  /*b020*/  SHF.L.U32 R7, R5, 0x1f, RZ ;  /* 0x0000001f05077819 */ /* 0x000fc600000006ff */
[----:B------:R-:W-:-:S04]  /*b030*/  IMAD R14, R6, 0x8, R19 ;  /* 0x00000008060e7824 */ /* 0x000fc800078e0213 */
[----:B------:R-:W0:Y:S02]  /*b040*/  SYNCS.PHASECHK.TRANS64.TRYWAIT P1, [R14+URZ+0xa0], R7 ;  /* 0x0000a0070e0075a7 */ /* 0x000e24000802017f */
[----:B01----:R-:W-:Y:S05]  /*b050*/  @!P1 BRA `(.L_x_363) ;  /* 0x0000001400b89947 */ /* 0x003fea0003800000 */
.L_x_399:
[----:B0-----:R-:W-:Y:S01]  /*b060*/  PRMT R7, R11, 0x9910, RZ ;  /* 0x000099100b077816 */ /* 0x001fe200000000ff */
[----:B------:R0:W-:Y:S03]  /*b070*/  @!P2 SYNCS.ARRIVE.TRANS64 RZ, [R14+URZ], R9 ;  /* 0x000000090effa9a7 */ /* 0x0001e6000800003f */
[----:B------:R-:W-:-:S13]  /*b080*/  ISETP.NE.AND P1, PT, R7, 0x2, PT ;  /* 0x000000020700780c */ /* 0x000fda0003f25270 */
[----:B0-----:R-:W-:Y:S05]  /*b090*/  @P1 BRA `(.L_x_364) ;  /* 0x0000000000041947 */ /* 0x001fea0003800000 */
[----:B------:R-:W-:Y:S01]  /*b0a0*/  BPT.TRAP 0x1 ;  /* 0x000000040000795c */ /* 0x000fe20000300000 */
.L_x_364:
[----:B------:R-:W-:Y:S05]  /*b0b0*/  @P0 BRA `(.L_x_365) ;  /* 0x0000000000040947 */ /* 0x000fea0003800000 */
[----:B------:R-:W-:Y:S01]  /*b0c0*/  BPT.TRAP 0x1 ;  /* 0x000000040000795c */ /* 0x000fe20000300000 */
.L_x_365:
[--C-:B------:R-:W-:Y:S01]  /*b0d0*/  IMAD R7, R6, 0x1800, R19.reuse ;  /* 0x0000180006077824 */ /* 0x100fe200078e0213 */
[----:B------:R-:W-:Y:S01]  /*b0e0*/  R2UR UR9, R14 ;  /* 0x000000000e0972ca */ /* 0x000fe200000e0000 */
[----:B------:R-:W-:Y:S01]  /*b0f0*/  IMAD R19, R6, 0x1400, R19 ;  /* 0x0000140006137824 */ /* 0x000fe200078e0213 */
[----:B------:R-:W-:Y:S01]  /*b100*/  UIADD3 UR4, UP0, UR22, 0xf0, URZ ;  /* 0x000000f016047890 */ /* 0x000fe2000ff1e03f */
[----:B------:R-:W-:Y:S01]  /*b110*/  VIADD R4, R4, 0xffffffff ;  /* 0xffffffff04047836 */ /* 0x000fe20000000000 */
[----:B------:R-:W-:Y:S01]  /*b120*/  R2UR UR5, R7 ;  /* 0x00000000070572ca */ /* 0x000fe200000e0000 */
[----:B------:R-:W-:Y:S01]  /*b130*/  UIADD3 UR24, UP1, UR22, 0x1f0, URZ ;  /* 0x000001f016187890 */ /* 0x000fe2000ff3e03f */
[----:B------:R-:W-:Y:S01]  /*b140*/  R2UR UR8, R19 ;  /* 0x00000000130872ca */ /* 0x000fe200000e0000 */
[----:B------:R-:W-:Y:S01]  /*b150*/  VIADD R6, R6, 0x1 ;  /* 0x0000000106067836 */ /* 0x000fe20000000000 */
[----:B------:R-:W-:Y:S01]  /*b160*/  R2UR UR11, R18 ;  /* 0x00000000120b72ca */ /* 0x000fe200000e0000 */
[----:B------:R-:W-:Y:S01]  /*b170*/  UIADD3.X UR25, URZ, UR23, URZ, UP1, !UPT ;  /* 0x000000173f197290 */ /* 0x000fe20008ffe43f */
[----:B------:R-:W-:Y:S01]  /*b180*/  R2UR UR10, R20 ;  /* 0x00000000140a72ca */ /* 0x000fe200000e0000 */
[----:B------:R-:W-:Y:S01]  /*b190*/  UMOV UR6, 0x0 ;  /* 0x0000000000067882 */ /* 0x000fe20000000000 */
[----:B------:R-:W-:Y:S01]  /*b1a0*/  R2UR UR12, R8 ;  /* 0x00000000080c72ca */ /* 0x000fe200000e0000 */
[----:B------:R-:W-:Y:S01]  /*b1b0*/  UMOV UR7, 0x10000000 ;  /* 0x1000000000077882 */ /* 0x000fe20000000000 */
[----:B------:R-:W-:Y:S01]  /*b1c0*/  R2UR UR19, R15 ;  /* 0x000000000f1372ca */ /* 0x000fe200000e0000 */
[----:B------:R-:W-:Y:S01]  /*b1d0*/  VIADD R20, R20, 0x20 ;  /* 0x0000002014147836 */ /* 0x000fe20000000000 */
[----:B------:R-:W-:Y:S01]  /*b1e0*/  ISETP.GT.AND P3, PT, R4, 0x1, PT ;  /* 0x000000010400780c */ /* 0x000fe20003f64270 */
[----:B------:R-:W-:Y:S01]  /*b1f0*/  UIADD3 UR14, UR5, 0x200, URZ ;  /* 0x00000200050e7890 */ /* 0x000fe2000fffe03f */
[----:B------:R-:W-:Y:S01]  /*b200*/  ISETP.NE.AND P1, PT, R6, 0x14, PT ;  /* 0x000000140600780c */ /* 0x000fe20003f25270 */
[----:B------:R-:W-:-:S02]  /*b210*/  UIADD3.X UR5, URZ, UR23, URZ, UP0, !UPT ;  /* 0x000000173f057290 */ /* 0x000fc400087fe43f */
[----:B------:R-:W-:Y:S01]  /*b220*/  UIADD3 UR15, UR8, 0x1e200, URZ ;  /* 0x0001e200080f7890 */ /* 0x000fe2000fffe03f */
[----:B------:R-:W-:Y:S02]  /*b230*/  SEL R14, RZ, 0x1, P1 ;  /* 0x00000001ff0e7807 */ /* 0x000fe40000800000 */
[----:B------:R-:W-:Y:S01]  /*b240*/  UMOV UR8, UR14 ;  /* 0x0000000e00087c82 */ /* 0x000fe20008000000 */
[----:B------:R-:W-:Y:S02]  /*b250*/  SEL R6, R6, RZ, P1 ;  /* 0x000000ff06067207 */ /* 0x000fe40000800000 */
[----:B------:R-:W-:Y:S01]  /*b260*/  LOP3.LUT R5, R5, R14, RZ, 0x3c, !PT ;  /* 0x0000000e05057212 */ /* 0x000fe200078e3cff */
[----:B------:R0:W-:Y:S02]  /*b270*/  UTMALDG.3D [UR8], [UR4], desc[UR6] ;  /* 0x00000608040075b4 */ /* 0x0001e40008011000 */
[----:B0-----:R-:W-:Y:S01]  /*b280*/  UMOV UR8, UR15 ;  /* 0x0000000f00087c82 */ /* 0x001fe20008000000 */
[----:B------:R-:W-:-:S02]  /*b290*/  UMOV UR11, UR19 ;  /* 0x00000013000b7c82 */ /* 0x000fc40008000000 */
[----:B------:R0:W-:Y:S02]  /*b2a0*/  UTMALDG.3D [UR8], [UR24], desc[UR6] ;  /* 0x00000608180075b4 */ /* 0x0001e40008011000 */
[----:B0-----:R-:W-:Y:S05]  /*b2b0*/  @P3 BRA `(.L_x_366) ;  /* 0xfffffffc00483947 */ /* 0x001fea000383ffff */
.L_x_362:
[----:B------:R-:W-:Y:S05]  /*b2c0*/  BSYNC B1 ;  /* 0x0000000000017941 */ /* 0x000fea0003800000 */
.L_x_361:
[----:B------:R-:W-:Y:S01]  /*b2d0*/  LOP3.LUT P3, RZ, R13, 0xff, RZ, 0xc0, !PT ;  /* 0x000000ff0dff7812 */ /* 0x000fe2000786c0ff */
[----:B------:R-:W-:Y:S01]  /*b2e0*/  IMAD.IADD R12, R3, 0x1, R12 ;  /* 0x00000001030c7824 */ /* 0x000fe200078e020c */
[----:B------:R-:W-:Y:S01]  /*b2f0*/  IADD3 R17, P4, R17, UR20, RZ ;  /* 0x0000001411117c10 */ /* 0x000fe2000ff9e0ff */
[----:B------:R-:W-:Y:S01]  /*b300*/  ULDC.64 UR4, c[0x0][0x650] ;  /* 0x0001940000047ab9 */ /* 0x000fe20000000a00 */
[----:B------:R-:W-:Y:S01]  /*b310*/  BSSY B1, `(.L_x_367) ;  /* 0x000006d000017945 */ /* 0x000fe20003800000 */
[----:B------:R-:W-:Y:S01]  /*b320*/  IMAD.MOV.U32 R9, RZ, RZ, -0x1 ;  /* 0xffffffffff097424 */ /* 0x000fe200078e00ff */
[----:B------:R-:W-:Y:S01]  /*b330*/  ISETP.GT.U32.AND P1, PT, R12, 0x13, PT ;  /* 0x000000130c00780c */ /* 0x000fe20003f24070 */
[----:B------:R-:W-:Y:S01]  /*b340*/  IMAD.MOV.U32 R8, RZ, RZ, -0x1 ;  /* 0xffffffffff087424 */ /* 0x000fe200078e00ff */
[----:B------:R-:W-:Y:S02]  /*b350*/  IADD3.X R16, R16, UR13, RZ, P4, !PT ;  /* 0x0000000d10107c10 */ /* 0x000fe4000a7fe4ff */
[----:B------:R-:W-:-:S02]  /*b360*/  ISETP.LT.U32.AND P1, PT, R3, 0x14, P1 ;  /* 0x000000140300780c */ /* 0x000fc40000f21070 */
[----:B------:R-:W-:Y:S01]  /*b370*/  PRMT R13, RZ, 0x7610, R13 ;  /* 0x00007610ff0d7816 */ /* 0x000fe2000000000d */
[----:B------:R-:W0:Y:S01]  /*b380*/  @P3 S2R R5, SR_CgaCtaId ;  /* 0x0000000000053919 */ /* 0x000e220000008800 */
[----:B------:R-:W-:-:S04]  /*b390*/  @P3 MOV R4, 0x400 ;  /* 0x0000040000043802 */ /* 0x000fc80000000f00 */
[----:B0-----:R-:W-:Y:S01]  /*b3a0*/  @P3 LEA R6, R5, R4, 0x18 ;  /* 0x0000000405063211 */ /* 0x001fe200078ec0ff */
[----:B------:R-:W-:-:S03]  /*b3b0*/  IMAD.WIDE.U32 R4, R12, -0x33333333, RZ ;  /* 0xcccccccd0c047825 */ /* 0x000fc600078e00ff */
[----:B------:R0:W-:Y:S01]  /*b3c0*/  @P3 SYNCS.ARRIVE.TRANS64.A1T0 RZ, [R6+URZ+0x158], RZ ;  /* 0x000158ff06ff39a7 */ /* 0x0001e2000810003f */
[----:B------:R-:W-:Y:S02]  /*b3d0*/  ISETP.GE.U32.AND P3, PT, R3, 0x14, PT ;  /* 0x000000140300780c */ /* 0x000fe40003f66070 */
[----:B------:R-:W-:Y:S02]  /*b3e0*/  SHF.R.U32.HI R7, RZ, 0x4, R5 ;  /* 0x00000004ff077819 */ /* 0x000fe40000011605 */
[----:B------:R-:W-:Y:S02]  /*b3f0*/  SEL R5, RZ, 0x1, !P1 ;  /* 0x00000001ff057807 */ /* 0x000fe40004800000 */
[----:B------:R-:W-:Y:S01]  /*b400*/  ISETP.GE.U32.AND P1, PT, R17, UR4, PT ;  /* 0x0000000411007c0c */ /* 0x000fe2000bf26070 */
[----:B------:R-:W-:Y:S01]  /*b410*/  IMAD R12, R7, -0x14, R12 ;  /* 0xffffffec070c7824 */ /* 0x000fe200078e020c */
[----:B------:R-:W-:Y:S02]  /*b420*/  LOP3.LUT R0, R0, R5, RZ, 0x3c, !PT ;  /* 0x0000000500007212 */ /* 0x000fe400078e3cff */
[----:B------:R-:W-:-:S02]  /*b430*/  ISETP.GE.U32.AND.EX P1, PT, R16, UR5, PT, P1 ;  /* 0x0000000510007c0c */ /* 0x000fc4000bf26110 */
[----:B------:R-:W-:Y:S02]  /*b440*/  PRMT R4, RZ, 0x7610, R4 ;  /* 0x00007610ff047816 */ /* 0x000fe40000000004 */
[----:B------:R-:W-:Y:S01]  /*b450*/  @P3 LOP3.LUT R0, R0, 0x1, R7, 0x78, !PT ;  /* 0x0000000100003812 */ /* 0x000fe200078e7807 */
[----:B------:R-:W-:-:S08]  /*b460*/  IMAD.MOV.U32 R7, RZ, RZ, -0x1 ;  /* 0xffffffffff077424 */ /* 0x000fd000078e00ff */
[----:B0-----:R-:W-:Y:S05]  /*b470*/  @P1 BRA `(.L_x_368) ;  /* 0x0000000400581947 */ /* 0x001fea0003800000 */
[----:B------:R-:W-:Y:S01]  /*b480*/  ULDC.64 UR4, c[0x0][0x628] ;  /* 0x00018a0000047ab9 */ /* 0x000fe20000000a00 */
[----:B------:R-:W0:Y:S01]  /*b490*/  S2R R15, SR_CTAID.X ;  /* 0x00000000000f7919 */ /* 0x000e220000002500 */
[----:B------:R-:W-:Y:S01]  /*b4a0*/  ISETP.NE.U32.AND P1, PT, RZ, UR4, PT ;  /* 0x00000004ff007c0c */ /* 0x000fe2000bf25070 */
[----:B------:R-:W-:Y:S01]  /*b4b0*/  ULDC UR7, c[0x0][0x630] ;  /* 0x00018c0000077ab9 */ /* 0x000fe20000000800 */
[----:B------:R-:W-:Y:S01]  /*b4c0*/  IMAD.MOV.U32 R4, RZ, RZ, R17 ;  /* 0x000000ffff047224 */ /* 0x000fe200078e0011 */
[----:B------:R-:W1:Y:S01]  /*b4d0*/  S2R R14, SR_CTAID.Y ;  /* 0x00000000000e7919 */ /* 0x000e620000002600 */
[----:B------:R-:W-:Y:S01]  /*b4e0*/  ISETP.NE.AND.EX P1, PT, RZ, UR5, PT, P1 ;  /* 0x00000005ff007c0c */ /* 0x000fe2000bf25310 */
[----:B------:R-:W-:-:S12]  /*b4f0*/  IMAD.MOV.U32 R5, RZ, RZ, R16 ;  /* 0x000000ffff057224 */ /* 0x000fd800078e0010 */
[----:B------:R-:W-:Y:S05]  /*b500*/  @!P1 BRA `(.L_x_369) ;  /* 0x0000000000289947 */ /* 0x000fea0003800000 */
[----:B------:R-:W-:Y:S02]  /*b510*/  ULDC UR6, c[0x0][0x634] ;  /* 0x00018d0000067ab9 */ /* 0x000fe40000000800 */
[----:B------:R-:W-:-:S05]  /*b520*/  IADD3 R9, P1, R17, UR6, RZ ;  /* 0x0000000611097c10 */ /* 0x000fca000ff3e0ff */
[----:B------:R-:W-:-:S04]  /*b530*/  IMAD.X R19, RZ, RZ, R16, P1 ;  /* 0x000000ffff137224 */ /* 0x000fc800008e0610 */
[----:B------:R-:W-:-:S04]  /*b540*/  IMAD.WIDE.U32 R6, R19, UR4, RZ ;  /* 0x0000000413067c25 */ /* 0x000fc8000f8e00ff */
[----:B------:R-:W-:-:S04]  /*b550*/  IMAD.WIDE.U32 R6, P1, R9, UR5, R6 ;  /* 0x0000000509067c25 */ /* 0x000fc8000f820006 */
[----:B------:R-:W-:-:S04]  /*b560*/  IMAD.WIDE.U32 R8, R9, UR4, RZ ;  /* 0x0000000409087c25 */ /* 0x000fc8000f8e00ff */
[----:B------:R-:W-:Y:S01]  /*b570*/  IMAD.X R5, RZ, RZ, RZ, P1 ;  /* 0x000000ffff057224 */ /* 0x000fe200008e06ff */
[----:B------:R-:W-:Y:S01]  /*b580*/  IADD3 RZ, P1, R9, R6, RZ ;  /* 0x0000000609ff7210 */ /* 0x000fe20007f3e0ff */
[----:B------:R-:W-:-:S04]  /*b590*/  IMAD.MOV.U32 R4, RZ, RZ, R7 ;  /* 0x000000ffff047224 */ /* 0x000fc800078e0007 */
[----:B------:R-:W-:-:S08]  /*b5a0*/  IMAD.WIDE.U32.X R4, R19, UR5, R4, P1 ;  /* 0x0000000513047c25 */ /* 0x000fd000088e0404 */
.L_x_369:
[--C-:B------:R-:W-:Y:S01]  /*b5b0*/  SHF.R.U64 R8, R4, UR7, R5.reuse ;  /* 0x0000000704087c19 */ /* 0x100fe20008001205 */
[----:B------:R-:W-:Y:S01]  /*b5c0*/  ULDC.64 UR4, c[0x0][0x620] ;  /* 0x0001880000047ab9 */ /* 0x000fe20000000a00 */
[----:B------:R-:W-:Y:S01]  /*b5d0*/  SHF.R.U32.HI R4, RZ, UR7, R5 ;  /* 0x00000007ff047c19 */ /* 0x000fe20008011605 */
[----:B------:R-:W-:Y:S01]  /*b5e0*/  IMAD.MOV.U32 R5, RZ, RZ, R16 ;  /* 0x000000ffff057224 */ /* 0x000fe200078e0010 */
[----:B------:R-:W-:Y:S01]  /*b5f0*/  IADD3 R7, P1, RZ, -R8, RZ ;  /* 0x80000008ff077210 */ /* 0x000fe20007f3e0ff */
[----:B------:R-:W2:Y:S01]  /*b600*/  LDC R22, c[0x0][0x144] ;  /* 0x00005100ff167b82 */ /* 0x000ea20000000800 */
[----:B0-----:R-:W-:Y:S01]  /*b610*/  I2FP.F32.U32 R9, R15 ;  /* 0x0000000f00097245 */ /* 0x001fe20000201000 */
[----:B------:R-:W-:Y:S01]  /*b620*/  ULDC.64 UR8, c[0x0][0x640] ;  /* 0x0001900000087ab9 */ /* 0x000fe20000000a00 */
[----:B------:R-:W-:Y:S01]  /*b630*/  ULDC UR6, c[0x0][0x608] ;  /* 0x0001820000067ab9 */ /* 0x000fe20000000800 */
[----:B------:R-:W-:Y:S01]  /*b640*/  IMAD.X R4, RZ, RZ, ~R4, P1 ;  /* 0x000000ffff047224 */ /* 0x000fe200008e0e04 */
[----:B------:R-:W-:-:S03]  /*b650*/  ISETP.NE.U32.AND P1, PT, RZ, UR8, PT ;  /* 0x00000008ff007c0c */ /* 0x000fc6000bf25070 */
[----:B------:R-:W-:Y:S01]  /*b660*/  IMAD R6, R4, UR4, RZ ;  /* 0x0000000404067c24 */ /* 0x000fe2000f8e02ff */
[----:B------:R-:W0:Y:S01]  /*b670*/  LDC R19, c[0x0][0x148] ;  /* 0x00005200ff137b82 */ /* 0x000e220000000800 */
[----:B------:R-:W-:Y:S01]  /*b680*/  IMAD.MOV.U32 R4, RZ, RZ, R17 ;  /* 0x000000ffff047224 */ /* 0x000fe200078e0011 */
[----:B------:R-:W-:-:S03]  /*b690*/  ISETP.NE.AND.EX P1, PT, RZ, UR9, PT, P1 ;  /* 0x00000009ff007c0c */ /* 0x000fc6000bf25310 */
[----:B------:R-:W-:Y:S01]  /*b6a0*/  IMAD.WIDE.U32 R4, R7, UR4, R4 ;  /* 0x0000000407047c25 */ /* 0x000fe2000f8e0004 */
[----:B------:R-:W-:-:S03]  /*b6b0*/  ULDC UR4, c[0x0][0x150] ;  /* 0x0000540000047ab9 */ /* 0x000fc60000000800 */
[----:B------:R-:W-:Y:S02]  /*b6c0*/  IMAD R7, R7, UR5, R6 ;  /* 0x0000000507077c24 */ /* 0x000fe4000f8e0206 */
[----:B------:R-:W-:Y:S01]  /*b6d0*/  FMUL R6, R9, UR4 ;  /* 0x0000000409067c20 */ /* 0x000fe20008400000 */
[----:B------:R-:W-:Y:S01]  /*b6e0*/  ULDC UR4, c[0x0][0x618] ;  /* 0x0001860000047ab9 */ /* 0x000fe20000000800 */
[----:B------:R-:W-:Y:S01]  /*b6f0*/  ULDC UR5, c[0x0][0x154] ;  /* 0x0000550000057ab9 */ /* 0x000fe20000000800 */
[----:B------:R-:W-:-:S03]  /*b700*/  IMAD.IADD R5, R5, 0x1, R7 ;  /* 0x0000000105057824 */ /* 0x000fc600078e0207 */
[----:B------:R-:W3:Y:S02]  /*b710*/  F2I.U32.TRUNC.NTZ R6, R6 ;  /* 0x0000000600067305 */ /* 0x000ee4000020f000 */
[----:B------:R-:W-:Y:S02]  /*b720*/  SHF.R.U64 R9, R4, UR4, R5 ;  /* 0x0000000404097c19 */ /* 0x000fe40008001205 */
[----:B-1----:R-:W-:-:S05]  /*b730*/  I2FP.F32.U32 R4, R14 ;  /* 0x0000000e00047245 */ /* 0x002fca0000201000 */
[----:B------:R-:W-:Y:S01]  /*b740*/  FMUL R21, R4, UR5 ;  /* 0x0000000504157c20 */ /* 0x000fe20008400000 */
[----:B------:R-:W-:Y:S01]  /*b750*/  SHF.R.U32.HI R4, RZ, UR4, R5 ;  /* 0x00000004ff047c19 */ /* 0x000fe20008011605 */
[----:B------:R-:W-:-:S03]  /*b760*/  ULDC UR4, c[0x0][0x658] ;  /* 0x0001960000047ab9 */ /* 0x000fc60000000800 */
[--C-:B------:R-:W-:Y:S01]  /*b770*/  SHF.R.U64 R20, R9, UR6, R4.reuse ;  /* 0x0000000609147c19 */ /* 0x100fe20008001204 */
[----:B------:R-:W1:Y:S01]  /*b780*/  F2I.U32.TRUNC.NTZ R21, R21 ;  /* 0x0000001500157305 */ /* 0x000e62000020f000 */
[----:B------:R-:W-:Y:S01]  /*b790*/  SHF.R.U32.HI R5, RZ, UR6, R4 ;  /* 0x00000006ff057c19 */ /* 0x000fe20008011604 */
[----:B---3--:R-:W-:-:S03]  /*b7a0*/  IMAD.MOV R6, RZ, RZ, -R6 ;  /* 0x000000ffff067224 */ /* 0x008fc600078e0a06 */
[----:B------:R-:W-:Y:S01]  /*b7b0*/  SHF.R.U64 R18, R20, UR4, R5 ;  /* 0x0000000414127c19 */ /* 0x000fe20008001205 */
[----:B--2---:R-:W-:Y:S01]  /*b7c0*/  IMAD R15, R22, R6, R15 ;  /* 0x00000006160f7224 */ /* 0x004fe200078e020f */
[----:B------:R-:W-:-:S03]  /*b7d0*/  SHF.R.U32.HI R23, RZ, UR4, R5 ;  /* 0x00000004ff177c19 */ /* 0x000fc60008011605 */
[----:B------:R-:W-:Y:S02]  /*b7e0*/  IMAD.MOV.U32 R4, RZ, RZ, R18 ;  /* 0x000000ffff047224 */ /* 0x000fe400078e0012 */
[----:B------:R-:W-:Y:S01]  /*b7f0*/  IMAD.MOV.U32 R5, RZ, RZ, R23 ;  /* 0x000000ffff057224 */ /* 0x000fe200078e0017 */
[----:B------:R-:W-:Y:S06]  /*b800*/  @!P1 BRA `(.L_x_370) ;  /* 0x0000000000289947 */ /* 0x000fec0003800000 */
[----:B------:R-:W-:Y:S02]  /*b810*/  ULDC UR4, c[0x0][0x64c] ;  /* 0x0001930000047ab9 */ /* 0x000fe40000000800 */
[----:B------:R-:W-:-:S05]  /*b820*/  IADD3 R5, P1, R18, UR4, RZ ;  /* 0x0000000412057c10 */ /* 0x000fca000ff3e0ff */
[----:B------:R-:W-:-:S04]  /*b830*/  IMAD.X R23, RZ, RZ, R23, P1 ;  /* 0x000000ffff177224 */ /* 0x000fc800008e0617 */
[----:B------:R-:W-:-:S04]  /*b840*/  IMAD.WIDE.U32 R6, R23, UR8, RZ ;  /* 0x0000000817067c25 */ /* 0x000fc8000f8e00ff */
[----:B------:R-:W-:-:S04]  /*b850*/  IMAD.WIDE.U32 R6, P1, R5, UR9, R6 ;  /* 0x0000000905067c25 */ /* 0x000fc8000f820006 */
[----:B------:R-:W-:-:S04]  /*b860*/  IMAD.WIDE.U32 R4, R5, UR8, RZ ;  /* 0x0000000805047c25 */ /* 0x000fc8000f8e00ff */
[----:B------:R-:W-:Y:S01]  /*b870*/  IMAD.MOV.U32 R4, RZ, RZ, R7 ;  /* 0x000000ffff047224 */ /* 0x000fe200078e0007 */
[----:B------:R-:W-:Y:S01]  /*b880*/  IADD3 RZ, P3, R5, R6, RZ ;  /* 0x0000000605ff7210 */ /* 0x000fe20007f7e0ff */
[----:B------:R-:W-:-:S04]  /*b890*/  IMAD.X R5, RZ, RZ, RZ, P1 ;  /* 0x000000ffff057224 */ /* 0x000fc800008e06ff */
[----:B------:R-:W-:-:S08]  /*b8a0*/  IMAD.WIDE.U32.X R4, R23, UR9, R4, P3 ;  /* 0x0000000917047c25 */ /* 0x000fd000098e0404 */
.L_x_370:
[----:B------:R-:W2:Y:S01]  /*b8b0*/  LDC R6, c[0x0][0x65c] ;  /* 0x00019700ff067b82 */ /* 0x000ea20000000800 */
[----:B------:R-:W-:Y:S01]  /*b8c0*/  ULDC UR4, c[0x0][0x648] ;  /* 0x0001920000047ab9 */ /* 0x000fe20000000800 */
[----:B------:R-:W-:Y:S01]  /*b8d0*/  LOP3.LUT R20, R20, UR17, RZ, 0xc0, !PT ;  /* 0x0000001114147c12 */ /* 0x000fe2000f8ec0ff */
[----:B-1----:R-:W-:Y:S01]  /*b8e0*/  IMAD.MOV R21, RZ, RZ, -R21 ;  /* 0x000000ffff157224 */ /* 0x002fe200078e0a15 */
[----:B------:R-:W-:Y:S01]  /*b8f0*/  SHF.R.U64 R5, R4, UR4, R5 ;  /* 0x0000000404057c19 */ /* 0x000fe20008001205 */
[----:B------:R-:W-:Y:S01]  /*b900*/  ULDC UR4, c[0x0][0x638] ;  /* 0x00018e0000047ab9 */ /* 0x000fe20000000800 */
[----:B------:R-:W-:Y:S01]  /*b910*/  LOP3.LUT R9, R9, UR16, RZ, 0xc0, !PT ;  /* 0x0000001009097c12 */ /* 0x000fe2000f8ec0ff */
[----:B------:R-:W-:Y:S01]  /*b920*/  ULDC UR5, c[0x0][0x610] ;  /* 0x0001840000057ab9 */ /* 0x000fe20000000800 */
[----:B------:R-:W-:Y:S02]  /*b930*/  IMAD.MOV.U32 R4, RZ, RZ, 0x1 ;  /* 0x00000001ff047424 */ /* 0x000fe400078e00ff */
[----:B------:R-:W-:-:S02]  /*b940*/  IMAD.MOV R7, RZ, RZ, -R5 ;  /* 0x000000ffff077224 */ /* 0x000fc400078e0a05 */
[----:B------:R-:W-:Y:S02]  /*b950*/  IMAD R20, R5, UR18, R20 ;  /* 0x0000001205147c24 */ /* 0x000fe4000f8e0214 */
[----:B------:R-:W-:Y:S01]  /*b960*/  IMAD R18, R7, UR4, R18 ;  /* 0x0000000407127c24 */ /* 0x000fe2000f8e0212 */
[----:B------:R-:W-:-:S03]  /*b970*/  ULDC UR4, c[0x0][0x600] ;  /* 0x0001800000047ab9 */ /* 0x000fc60000000800 */
[----:B------:R-:W-:Y:S01]  /*b980*/  IMAD R18, R18, UR4, R9 ;  /* 0x0000000412127c24 */ /* 0x000fe2000f8e0209 */
[----:B--2---:R-:W-:-:S13]  /*b990*/  ISETP.NE.AND P1, PT, R6, 0x1, PT ;  /* 0x000000010600780c */ /* 0x004fda0003f25270 */
[----:B0-----:R-:W-:-:S04]  /*b9a0*/  @P1 IMAD R15, R19, R21, R14 ;  /* 0x00000015130f1224 */ /* 0x001fc800078e020e */
[----:B------:R-:W-:-:S05]  /*b9b0*/  IMAD R15, R20, UR5, R15 ;  /* 0x00000005140f7c24 */ /* 0x000fca000f8e020f */
[----:B------:R-:W-:Y:S02]  /*b9c0*/  SEL R9, R18, R15, !P1 ;  /* 0x0000000f12097207 */ /* 0x000fe40004800000 */
[----:B------:R-:W-:-:S07]  /*b9d0*/  SEL R7, R15, R18, !P1 ;  /* 0x000000120f077207 */ /* 0x000fce0004800000 */
.L_x_368:
[----:B------:R-:W-:Y:S05]  /*b9e0*/  BSYNC B1 ;  /* 0x0000000000017941 */ /* 0x000fea0003800000 */
.L_x_367:
[----:B------:R-:W-:-:S13]  /*b9f0*/  LOP3.LUT P1, RZ, R4, 0xff, RZ, 0xc0, !PT ;  /* 0x000000ff04ff7812 */ /* 0x000fda000782c0ff */
[----:B------:R-:W-:Y:S05]  /*ba00*/  @P1 BRA `(.L_x_371) ;  /* 0xfffffff400401947 */ /* 0x000fea000383ffff */
[----:B------:R-:W-:Y:S05]  /*ba10*/  BSYNC B0 ;  /* 0x0000000000007941 */ /* 0x000fea0003800000 */
.L_x_359:
[----:B------:R-:W-:-:S03]  /*ba20*/  UMOV UR4, 0xffffffff ;  /* 0xffffffff00047882 */ /* 0x000fc60000000000 */
[----:B------:R-:W-:Y:S05]  /*ba30*/  BRA.DIV UR4, `(.L_x_372) ;  /* 0x0000000e04547947 */ /* 0x000fea000b800000 */
[----:B------:R-:W-:-:S13]  /*ba40*/  ELECT P6, URZ, PT ;  /* 0x00000000003f782f */ /* 0x000fda00038c0000 */
.L_x_402:
[----:B------:R-:W-:Y:S04]  /*ba50*/  BSSY B0, `(.L_x_373) ;  /* 0x00000bb000007945 */ /* 0x000fe80003800000 */
[----:B------:R-:W-:Y:S05]  /*ba60*/  @!P6 BRA `(.L_x_374) ;  /* 0x0000000800e4e947 */ /* 0x000fea0003800000 */
[----:B------:R-:W-:-:S04]  /*ba70*/  LOP3.LUT R2, R2, 0x2, RZ, 0xfc, !PT ;  /* 0x0000000202027812 */ /* 0x000fc800078efcff */
[----:B------:R-:W-:-:S13]  /*ba80*/  ISETP.NE.AND P0, PT, R2, 0x3, PT ;  /* 0x000000030200780c */ /* 0x000fda0003f05270 */
[----:B------:R-:W-:Y:S05]  /*ba90*/  @!P0 BRA `(.L_x_375) ;  /* 0x0000000000048947 */ /* 0x000fea0003800000 */
[----:B------:R-:W-:Y:S01]  /*baa0*/  BPT.TRAP 0x1 ;  /* 0x000000040000795c */ /* 0x000fe20000300000 */
.L_x_375:
[----:B------:R-:W0:Y:S01]  /*bab0*/  S2R R3, SR_CgaCtaId ;  /* 0x0000000000037919 */ /* 0x000e220000008800 */
[----:B------:R-:W-:-:S04]  /*bac0*/  MOV R2, 0x400 ;  /* 0x0000040000027802 */ /* 0x000fc80000000f00 */
[----:B0-----:R-:W-:Y:S02]  /*bad0*/  LEA R3, R3, R2, 0x18 ;  /* 0x0000000203037211 */ /* 0x001fe400078ec0ff */
[----:B------:R-:W-:-:S03]  /*bae0*/  SHF.L.U32 R2, R0, 0x1f, RZ ;  /* 0x0000001f00027819 */ /* 0x000fc600000006ff */
[----:B------:R-:W-:-:S04]  /*baf0*/  VIADD R3, R3, 0xa0 ;  /* 0x000000a003037836 */ /* 0x000fc80000000000 */
[C---:B------:R-:W-:Y:S02]  /*bb00*/  IMAD R7, R12.reuse, 0x8, R3 ;  /* 0x000000080c077824 */ /* 0x040fe400078e0203 */
[----:B------:R-:W-:Y:S02]  /*bb10*/  VIADD R12, R12, 0x1 ;  /* 0x000000010c0c7836 */ /* 0x000fe40000000000 */
[----:B------:R-:W0:Y:S03]  /*bb20*/  SYNCS.PHASECHK.TRANS64.TRYWAIT P0, [R7+URZ], R2 ;  /* 0x00000002070075a7 */ /* 0x000e26000800017f */
[----:B------:R-:W-:-:S04]  /*bb30*/  ISETP.NE.AND P1, PT, R12, 0x14, PT ;  /* 0x000000140c00780c */ /* 0x000fc80003f25270 */
[----:B------:R-:W-:Y:S02]  /*bb40*/  SEL R5, RZ, 0x1, P1 ;  /* 0x00000001ff057807 */ /* 0x000fe40000800000 */
[----:B------:R-:W-:Y:S02]  /*bb50*/  SEL R12, R12, RZ, P1 ;  /* 0x000000ff0c0c7207 */ /* 0x000fe40000800000 */
[----:B------:R-:W-:-:S03]  /*bb60*/  LOP3.LUT R5, R0, R5, RZ, 0x3c, !PT ;  /* 0x0000000500057212 */ /* 0x000fc600078e3cff */
[----:B------:R-:W-:Y:S01]  /*bb70*/  IMAD R9, R12, 0x8, R3 ;  /* 0x000000080c097824 */ /* 0x000fe200078e0203 */
[----:B------:R-:W-:Y:S01]  /*bb80*/  SHF.L.U32 R4, R5, 0x1f, RZ ;  /* 0x0000001f05047819 */ /* 0x000fe200000006ff */
[----:B0-----:R-:W-:Y:S06]  /*bb90*/  @!P0 BRA `(.L_x_376) ;  /* 0x0000000c001c8947 */ /* 0x001fec0003800000 */
.L_x_403:
[----:B------:R-:W1:Y:S01]  /*bba0*/  SYNCS.PHASECHK.TRANS64.TRYWAIT P0, [R9+URZ], R4 ;  /* 0x00000004090075a7 */ /* 0x000e62000800017f */
[----:B------:R-:W-:-:S05]  /*bbb0*/  VIADD R0, R12, 0x1 ;  /* 0x000000010c007836 */ /* 0x000fca0000000000 */
[----:B------:R-:W-:-:S04]  /*bbc0*/  ISETP.NE.AND P1, PT, R0, 0x14, PT ;  /* 0x000000140000780c */ /* 0x000fc80003f25270 */
[----:B0-----:R-:W-:Y:S02]  /*bbd0*/  SEL R2, RZ, 0x1, P1 ;  /* 0x00000001ff027807 */ /* 0x001fe40000800000 */
[----:B------:R-:W-:Y:S02]  /*bbe0*/  SEL R0, R0, RZ, P1 ;  /* 0x000000ff00007207 */ /* 0x000fe40000800000 */
[----:B------:R-:W-:-:S03]  /*bbf0*/  LOP3.LUT R7, R5, R2, RZ, 0x3c, !PT ;  /* 0x0000000205077212 */ /* 0x000fc600078e3cff */
[----:B------:R-:W-:Y:S01]  /*bc00*/  IMAD R6, R0, 0x8, R3 ;  /* 0x0000000800067824 */ /* 0x000fe200078e0203 */
[----:B------:R-:W-:Y:S01]  /*bc10*/  SHF.L.U32 R5, R7, 0x1f, RZ ;  /* 0x0000001f07057819 */ /* 0x000fe200000006ff */
[----:B-1----:R-:W-:Y:S06]  /*bc20*/  @!P0 BRA `(.L_x_377) ;  /* 0x0000000c000c8947 */ /* 0x002fec0003800000 */
.L_x_404:
[----:B------:R-:W1:Y:S01]  /*bc30*/  SYNCS.PHASECHK.TRANS64.TRYWAIT P0, [R6+URZ], R5 ;  /* 0x00000005060075a7 */ /* 0x000e62000800017f */
[----:B------:R-:W-:-:S05]  /*bc40*/  VIADD R0, R0, 0x1 ;  /* 0x0000000100007836 */ /* 0x000fca0000000000 */
[----:B------:R-:W-:-:S04]  /*bc50*/  ISETP.NE.AND P1, PT, R0, 0x14, PT ;  /* 0x000000140000780c */ /* 0x000fc80003f25270 */
[----:B------:R-:W-:Y:S02]  /*bc60*/  SEL R2, RZ, 0x1, P1 ;  /* 0x00000001ff027807 */ /* 0x000fe40000800000 */
[----:B------:R-:W-:Y:S02]  /*bc70*/  SEL R0, R0, RZ, P1 ;  /* 0x000000ff00007207 */ /* 0x000fe40000800000 */
[----:B------:R-:W-:-:S03]  /*bc80*/  LOP3.LUT R7, R7, R2, RZ, 0x3c, !PT ;  /* 0x0000000207077212 */ /* 0x000fc600078e3cff */
[----:B0-----:R-:W-:Y:S01]  /*bc90*/  IMAD R9, R0, 0x8, R3 ;  /* 0x0000000800097824 */ /* 0x001fe200078e0203 */
[----:B------:R-:W-:Y:S01]  /*bca0*/  SHF.L.U32 R4, R7, 0x1f, RZ ;  /* 0x0000001f07047819 */ /* 0x000fe200000006ff */
[----:B-1----:R-:W-:Y:S06]  /*bcb0*/  @!P0 BRA `(.L_x_378) ;  /* 0x0000000800fc8947 */ /* 0x002fec0003800000 */
.L_x_405:
        /* <DEDUP_REMOVED lines=9> */
.L_x_406:
        /* <DEDUP_REMOVED lines=9> */
.L_x_407:
        /* <DEDUP_REMOVED lines=9> */
.L_x_408:
        /* <DEDUP_REMOVED lines=9> */
.L_x_409:
        /* <DEDUP_REMOVED lines=9> */
.L_x_410:
        /* <DEDUP_REMOVED lines=9> */
.L_x_411:
        /* <DEDUP_REMOVED lines=9> */
.L_x_412:
        /* <DEDUP_REMOVED lines=9> */
.L_x_413:
        /* <DEDUP_REMOVED lines=9> */
.L_x_414:
        /* <DEDUP_REMOVED lines=9> */
.L_x_415:
        /* <DEDUP_REMOVED lines=9> */
.L_x_416:
        /* <DEDUP_REMOVED lines=9> */
.L_x_417:
        /* <DEDUP_REMOVED lines=9> */
.L_x_418:
        /* <DEDUP_REMOVED lines=9> */
.L_x_419:
        /* <DEDUP_REMOVED lines=9> */
.L_x_420:
[----:B------:R-:W1:Y:S01]  /*c530*/  SYNCS.PHASECHK.TRANS64.TRYWAIT P0, [R6+URZ], R5 ;  /* 0x00000005060075a7 */ /* 0x000e62000800017f */
[----:B------:R-:W-:-:S05]  /*c540*/  VIADD R0, R0, 0x1 ;  /* 0x0000000100007836 */ /* 0x000fca0000000000 */
[----:B------:R-:W-:-:S04]  /*c550*/  ISETP.NE.AND P1, PT, R0, 0x14, PT ;  /* 0x000000140000780c */ /* 0x000fc80003f25270 */
[----:B------:R-:W-:Y:S02]  /*c560*/  SEL R2, RZ, 0x1, P1 ;  /* 0x00000001ff027807 */ /* 0x000fe40000800000 */
[----:B------:R-:W-:Y:S02]  /*c570*/  SEL R0, R0, RZ, P1 ;  /* 0x000000ff00007207 */ /* 0x000fe40000800000 */
[----:B------:R-:W-:Y:S01]  /*c580*/  LOP3.LUT R2, R7, R2, RZ, 0x3c, !PT ;  /* 0x0000000207027212 */ /* 0x000fe200078e3cff */
[----:B-1----:R-:W-:Y:S06]  /*c590*/  @!P0 BRA `(.L_x_394) ;  /* 0x0000000800048947 */ /* 0x002fec0003800000 */
.L_x_421:
[----:B------:R-:W-:Y:S01]  /*c5a0*/  IMAD R3, R0, 0x8, R3 ;  /* 0x0000000800037824 */ /* 0x000fe200078e0203 */
[----:B------:R-:W-:-:S07]  /*c5b0*/  SHF.L.U32 R0, R2, 0x1f, RZ ;  /* 0x0000001f02007819 */ /* 0x000fce00000006ff */
.L_x_395:
[----:B--2---:R2:W3:Y:S02]  /*c5c0*/  SYNCS.PHASECHK.TRANS64.TRYWAIT P0, [R3+URZ], R0 ;  /* 0x00000000030075a7 */ /* 0x0044e4000800017f */
[----:B---3--:R-:W-:Y:S05]  /*c5d0*/  @!P0 NANOSLEEP.SYNCS 0x989680 ;  /* 0x009896800000895d */ /* 0x008fea0003900000 */
[----:B------:R-:W3:Y:S02]  /*c5e0*/  @!P0 SYNCS.PHASECHK.TRANS64 P0, [R3+URZ], R0 ;  /* 0x00000000030085a7 */ /* 0x000ee4000800007f */
[----:B---3--:R-:W-:Y:S05]  /*c5f0*/  @!P0 BRA `(.L_x_395) ;  /* 0xfffffffc00f08947 */ /* 0x008fea000383ffff */
.L_x_374:
[----:B------:R-:W-:Y:S05]  /*c600*/  BSYNC B0 ;  /* 0x0000000000007941 */ /* 0x000fea0003800000 */
.L_x_373:
[----:B------:R-:W-:Y:S05]  /*c610*/  EXIT ;  /* 0x000000000000794d */ /* 0x000fea0003800000 */
.L_x_18:
[----:B---3--:R3:W4:Y:S02]  /*c620*/  SYNCS.PHASECHK.TRANS64.TRYWAIT P1, [R3+URZ], R0 ;  /* 0x00000000030075a7 */ /* 0x008724000802017f */
[----:B----4-:R-:W-:Y:S05]  /*c630*/  @!P1 NANOSLEEP.SYNCS 0x989680 ;  /* 0x009896800000995d */ /* 0x010fea0003900000 */
[----:B------:R-:W4:Y:S02]  /*c640*/  @!P1 SYNCS.PHASECHK.TRANS64 P1, [R3+URZ], R0 ;  /* 0x00000000030095a7 */ /* 0x000f24000802007f */
[----:B----4-:R-:W-:Y:S05]  /*c650*/  @!P1 BRA `(.L_x_18) ;  /* 0xfffffffc00f09947 */ /* 0x010fea000383ffff */
[----:B------:R-:W-:Y:S05]  /*c660*/  BRA `(.L_x_17) ;  /* 0xffffff4c00947947 */ /* 0x000fea000383ffff */
.L_x_23:
[----:B-1----:R1:W2:Y:S02]  /*c670*/  SYNCS.PHASECHK.TRANS64.TRYWAIT P1, [R5+URZ], R4 ;  /* 0x00000004050075a7 */ /* 0x0022a4000802017f */
[----:B--2---:R-:W-:Y:S05]  /*c680*/  @!P1 NANOSLEEP.SYNCS 0x989680 ;  /* 0x009896800000995d */ /* 0x004fea0003900000 */
[----:B------:R-:W2:Y:S02]  /*c690*/  @!P1 SYNCS.PHASECHK.TRANS64 P1, [R5+URZ], R4 ;  /* 0x00000004050095a7 */ /* 0x000ea4000802007f */
[----:B--2---:R-:W-:Y:S05]  /*c6a0*/  @!P1 BRA `(.L_x_23) ;  /* 0xfffffffc00f09947 */ /* 0x004fea000383ffff */
[----:B------:R-:W-:Y:S05]  /*c6b0*/  BRA `(.L_x_22) ;  /* 0xffffff5000fc7947 */ /* 0x000fea000383ffff */
.L_x_360:
[----:B------:R-:W-:Y:S01]  /*c6c0*/  BSSY B1, `(.L_x_396) ;  /* 0x0000006000017945 */ /* 0x000fe20003800000 */
[----:B------:R-:W-:-:S07]  /*c6d0*/  IMAD.MOV.U32 R15, RZ, RZ, -0x1 ;  /* 0xffffffffff0f7424 */ /* 0x000fce00078e00ff */
[----:B------:R-:W-:Y:S05]  /*c6e0*/  WARPSYNC.COLLECTIVE R15, `(.L_x_397) ;  /* 0x000000000f0c7348 */ /* 0x000fea0003c00000 */
[----:B------:R-:W-:Y:S02]  /*c6f0*/  ELECT P6, UR62, PT ;  /* 0x00000000003e782f */ /* 0x000fe400038c0000 */
[----:B------:R-:W-:Y:S01]  /*c700*/  MOV R14, UR62 ;  /* 0x0000003e000e7c02 */ /* 0x000fe20008000f00 */
[----:B------:R-:W-:Y:S10]  /*c710*/  ENDCOLLECTIVE ;  /* 0x000000000000791b */ /* 0x000ff40003800000 */
.L_x_397:
[----:B------:R-:W-:Y:S05]  /*c720*/  BSYNC B1 ;  /* 0x0000000000017941 */ /* 0x000fea0003800000 */
.L_x_396:
[----:B------:R-:W-:Y:S05]  /*c730*/  BRA `(.L_x_398) ;  /* 0xffffffe800007947 */ /* 0x000fea000383ffff */
.L_x_363:
[----:B0-----:R0:W1:Y:S02]  /*c740*/  SYNCS.PHASECHK.TRANS64.TRYWAIT P1, [R14+URZ+0xa0], R7 ;  /* 0x0000a0070e0075a7 */ /* 0x001064000802017f */
[----:B-1----:R-:W-:Y:S05]  /*c750*/  @!P1 NANOSLEEP.SYNCS 0x989680 ;  /* 0x009896800000995d */ /* 0x002fea0003900000 */
[----:B------:R-:W1:Y:S02]  /*c760*/  @!P1 SYNCS.PHASECHK.TRANS64 P1, [R14+URZ+0xa0], R7 ;  /* 0x0000a0070e0095a7 */ /* 0x000e64000802007f */
[----:B-1----:R-:W-:Y:S05]  /*c770*/  @!P1 BRA `(.L_x_363) ;  /* 0xfffffffc00f09947 */ /* 0x002fea000383ffff */
[----:B------:R-:W-:Y:S05]  /*c780*/  BRA `(.L_x_399) ;  /* 0xffffffe800347947 */ /* 0x000fea000383ffff */
.L_x_372:
[----:B------:R-:W-:Y:S01]  /*c790*/  BSSY B0, `(.L_x_400) ;  /* 0x0000006000007945 */ /* 0x000fe20003800000 */
[----:B------:R-:W-:-:S07]  /*c7a0*/  IMAD.MOV.U32 R15, RZ, RZ, -0x1 ;  /* 0xffffffffff0f7424 */ /* 0x000fce00078e00ff */
[----:B------:R-:W-:Y:S05]  /*c7b0*/  WARPSYNC.COLLECTIVE R15, `(.L_x_401) ;  /* 0x000000000f0c7348 */ /* 0x000fea0003c00000 */
[----:B------:R-:W-:Y:S02]  /*c7c0*/  ELECT P6, UR62, PT ;  /* 0x00000000003e782f */ /* 0x000fe400038c0000 */
[----:B------:R-:W-:Y:S01]  /*c7d0*/  MOV R14, UR62 ;  /* 0x0000003e000e7c02 */ /* 0x000fe20008000f00 */
[----:B------:R-:W-:Y:S10]  /*c7e0*/  ENDCOLLECTIVE ;  /* 0x000000000000791b */ /* 0x000ff40003800000 */
.L_x_401:
[----:B------:R-:W-:Y:S05]  /*c7f0*/  BSYNC B0 ;  /* 0x0000000000007941 */ /* 0x000fea0003800000 */
.L_x_400:
[----:B------:R-:W-:Y:S05]  /*c800*/  BRA `(.L_x_402) ;  /* 0xfffffff000907947 */ /* 0x000fea000383ffff */
.L_x_376:
[----:B0-----:R0:W1:Y:S02]  /*c810*/  SYNCS.PHASECHK.TRANS64.TRYWAIT P0, [R7+URZ], R2 ;  /* 0x00000002070075a7 */ /* 0x001064000800017f */
[----:B-1----:R-:W-:Y:S05]  /*c820*/  @!P0 NANOSLEEP.SYNCS 0x989680 ;  /* 0x009896800000895d */ /* 0x002fea0003900000 */
[----:B------:R-:W1:Y:S02]  /*c830*/  @!P0 SYNCS.PHASECHK.TRANS64 P0, [R7+URZ], R2 ;  /* 0x00000002070085a7 */ /* 0x000e64000800007f */
[----:B-1----:R-:W-:Y:S05]  /*c840*/  @!P0 BRA `(.L_x_376) ;  /* 0xfffffffc00f08947 */ /* 0x002fea000383ffff */
[----:B------:R-:W-:Y:S05]  /*c850*/  BRA `(.L_x_403) ;  /* 0xfffffff000d07947 */ /* 0x000fea000383ffff */
.L_x_377:
[----:B0-----:R0:W1:Y:S02]  /*c860*/  SYNCS.PHASECHK.TRANS64.TRYWAIT P0, [R9+URZ], R4 ;  /* 0x00000004090075a7 */ /* 0x001064000800017f */
[----:B-1----:R-:W-:Y:S05]  /*c870*/  @!P0 NANOSLEEP.SYNCS 0x989680 ;  /* 0x009896800000895d */ /* 0x002fea0003900000 */
[----:B------:R-:W1:Y:S02]  /*c880*/  @!P0 SYNCS.PHASECHK.TRANS64 P0, [R9+URZ], R4 ;  /* 0x00000004090085a7 */ /* 0x000e64000800007f */
[----:B-1----:R-:W-:Y:S05]  /*c890*/  @!P0 BRA `(.L_x_377) ;  /* 0xfffffffc00f08947 */ /* 0x002fea000383ffff */
[----:B------:R-:W-:Y:S05]  /*c8a0*/  BRA `(.L_x_404) ;  /* 0xfffffff000e07947 */ /* 0x000fea000383ffff */
.L_x_378:
[----:B0-----:R0:W1:Y:S02]  /*c8b0*/  SYNCS.PHASECHK.TRANS64.TRYWAIT P0, [R6+URZ], R5 ;  /* 0x00000005060075a7 */ /* 0x001064000800017f */
[----:B-1----:R-:W-:Y:S05]  /*c8c0*/  @!P0 NANOSLEEP.SYNCS 0x989680 ;  /* 0x009896800000895d */ /* 0x002fea0003900000 */
[----:B------:R-:W1:Y:S02]  /*c8d0*/  @!P0 SYNCS.PHASECHK.TRANS64 P0, [R6+URZ], R5 ;  /* 0x00000005060085a7 */ /* 0x000e64000800007f */
[----:B-1----:R-:W-:Y:S05]  /*c8e0*/  @!P0 BRA `(.L_x_378) ;  /* 0xfffffffc00f08947 */ /* 0x002fea000383ffff */
[----:B------:R-:W-:Y:S05]  /*c8f0*/  BRA `(.L_x_405) ;  /* 0xfffffff000f07947 */ /* 0x000fea000383ffff */
.L_x_379:
[----:B0-----:R0:W1:Y:S02]  /*c900*/  SYNCS.PHASECHK.TRANS64.TRYWAIT P0, [R9+URZ], R4 ;  /* 0x00000004090075a7 */ /* 0x001064000800017f */
[----:B-1----:R-:W-:Y:S05]  /*c910*/  @!P0 NANOSLEEP.SYNCS 0x989680 ;  /* 0x009896800000895d */ /* 0x002fea0003900000 */
[----:B------:R-:W1:Y:S02]  /*c920*/  @!P0 SYNCS.PHASECHK.TRANS64 P0, [R9+URZ], R4 ;  /* 0x00000004090085a7 */ /* 0x000e64000800007f */
[----:B-1----:R-:W-:Y:S05]  /*c930*/  @!P0 BRA `(.L_x_379) ;  /* 0xfffffffc00f08947 */ /* 0x002fea000383ffff */
[----:B------:R-:W-:Y:S05]  /*c940*/  BRA `(.L_x_406) ;  /* 0xfffffff400007947 */ /* 0x000fea000383ffff */
.L_x_380:
[----:B0-----:R0:W1:Y:S02]  /*c950*/  SYNCS.PHASECHK.TRANS64.TRYWAIT P0, [R6+URZ], R5 ;  /* 0x00000005060075a7 */ /* 0x001064000800017f */
[----:B-1----:R-:W-:Y:S05]  /*c960*/  @!P0 NANOSLEEP.SYNCS 0x989680 ;  /* 0x009896800000895d */ /* 0x002fea0003900000 */
[----:B------:R-:W1:Y:S02]  /*c970*/  @!P0 SYNCS.PHASECHK.TRANS64 P0, [R6+URZ], R5 ;  /* 0x00000005060085a7 */ /* 0x000e64000800007f */
[----:B-1----:R-:W-:Y:S05]  /*c980*/  @!P0 BRA `(.L_x_380) ;  /* 0xfffffffc00f08947 */ /* 0x002fea000383ffff */
[----:B------:R-:W-:Y:S05]  /*c990*/  BRA `(.L_x_407) ;  /* 0xfffffff400107947 */ /* 0x000fea000383ffff */
.L_x_381:
[----:B0-----:R0:W1:Y:S02]  /*c9a0*/  SYNCS.PHASECHK.TRANS64.TRYWAIT P0, [R9+URZ], R4 ;  /* 0x00000004090075a7 */ /* 0x001064000800017f */
[----:B-1----:R-:W-:Y:S05]  /*c9b0*/  @!P0 NANOSLEEP.SYNCS 0x989680 ;  /* 0x009896800000895d */ /* 0x002fea0003900000 */
[----:B------:R-:W1:Y:S02]  /*c9c0*/  @!P0 SYNCS.PHASECHK.TRANS64 P0, [R9+URZ], R4 ;  /* 0x00000004090085a7 */ /* 0x000e64000800007f */
[----:B-1----:R-:W-:Y:S05]  /*c9d0*/  @!P0 BRA `(.L_x_381) ;  /* 0xfffffffc00f08947 */ /* 0x002fea000383ffff */
[----:B------:R-:W-:Y:S05]  /*c9e0*/  BRA `(.L_x_408) ;  /* 0xfffffff400207947 */ /* 0x000fea000383ffff */
.L_x_382:
[----:B0-----:R0:W1:Y:S02]  /*c9f0*/  SYNCS.PHASECHK.TRANS64.TRYWAIT P0, [R6+URZ], R5 ;  /* 0x00000005060075a7 */ /* 0x001064000800017f */
[----:B-1----:R-:W-:Y:S05]  /*ca00*/  @!P0 NANOSLEEP.SYNCS 0x989680 ;  /* 0x009896800000895d */ /* 0x002fea0003900000 */
[----:B------:R-:W1:Y:S02]  /*ca10*/  @!P0 SYNCS.PHASECHK.TRANS64 P0, [R6+URZ], R5 ;  /* 0x00000005060085a7 */ /* 0x000e64000800007f */
[----:B-1----:R-:W-:Y:S05]  /*ca20*/  @!P0 BRA `(.L_x_382) ;  /* 0xfffffffc00f08947 */ /* 0x002fea000383ffff */
[----:B------:R-:W-:Y:S05]  /*ca30*/  BRA `(.L_x_409) ;  /* 0xfffffff400307947 */ /* 0x000fea000383ffff */
.L_x_383:
[----:B0-----:R0:W1:Y:S02]  /*ca40*/  SYNCS.PHASECHK.TRANS64.TRYWAIT P0, [R9+URZ], R4 ;  /* 0x00000004090075a7 */ /* 0x001064000800017f */
[----:B-1----:R-:W-:Y:S05]  /*ca50*/  @!P0 NANOSLEEP.SYNCS 0x989680 ;  /* 0x009896800000895d */ /* 0x002fea0003900000 */
[----:B------:R-:W1:Y:S02]  /*ca60*/  @!P0 SYNCS.PHASECHK.TRANS64 P0, [R9+URZ], R4 ;  /* 0x00000004090085a7 */ /* 0x000e64000800007f */
[----:B-1----:R-:W-:Y:S05]  /*ca70*/  @!P0 BRA `(.L_x_383) ;  /* 0xfffffffc00f08947 */ /* 0x002fea000383ffff */
[----:B------:R-:W-:Y:S05]  /*ca80*/  BRA `(.L_x_410) ;  /* 0xfffffff400407947 */ /* 0x000fea000383ffff */
.L_x_384:
[----:B0-----:R0:W1:Y:S02]  /*ca90*/  SYNCS.PHASECHK.TRANS64.TRYWAIT P0, [R6+URZ], R5 ;  /* 0x00000005060075a7 */ /* 0x001064000800017f */
[----:B-1----:R-:W-:Y:S05]  /*caa0*/  @!P0 NANOSLEEP.SYNCS 0x989680 ;  /* 0x009896800000895d */ /* 0x002fea0003900000 */
[----:B------:R-:W1:Y:S02]  /*cab0*/  @!P0 SYNCS.PHASECHK.TRANS64 P0, [R6+URZ], R5 ;  /* 0x00000005060085a7 */ /* 0x000e64000800007f */
[----:B-1----:R-:W-:Y:S05]  /*cac0*/  @!P0 BRA `(.L_x_384) ;  /* 0xfffffffc00f08947 */ /* 0x002fea000383ffff */
[----:B------:R-:W-:Y:S05]  /*cad0*/  BRA `(.L_x_411) ;  /* 0xfffffff400507947 */ /* 0x000fea000383ffff */
.L_x_385:
[----:B0-----:R0:W1:Y:S02]  /*cae0*/  SYNCS.PHASECHK.TRANS64.TRYWAIT P0, [R9+URZ], R4 ;  /* 0x00000004090075a7 */ /* 0x001064000800017f */
[----:B-1----:R-:W-:Y:S05]  /*caf0*/  @!P0 NANOSLEEP.SYNCS 0x989680 ;  /* 0x009896800000895d */ /* 0x002fea0003900000 */
[----:B------:R-:W1:Y:S02]  /*cb00*/  @!P0 SYNCS.PHASECHK.TRANS64 P0, [R9+URZ], R4 ;  /* 0x00000004090085a7 */ /* 0x000e64000800007f */
[----:B-1----:R-:W-:Y:S05]  /*cb10*/  @!P0 BRA `(.L_x_385) ;  /* 0xfffffffc00f08947 */ /* 0x002fea000383ffff */
[----:B------:R-:W-:Y:S05]  /*cb20*/  BRA `(.L_x_412) ;  /* 0xfffffff400607947 */ /* 0x000fea000383ffff */
.L_x_386:
[----:B0-----:R0:W1:Y:S02]  /*cb30*/  SYNCS.PHASECHK.TRANS64.TRYWAIT P0, [R6+URZ], R5 ;  /* 0x00000005060075a7 */ /* 0x001064000800017f */
[----:B-1----:R-:W-:Y:S05]  /*cb40*/  @!P0 NANOSLEEP.SYNCS 0x989680 ;  /* 0x009896800000895d */ /* 0x002fea0003900000 */
[----:B------:R-:W1:Y:S02]  /*cb50*/  @!P0 SYNCS.PHASECHK.TRANS64 P0, [R6+URZ], R5 ;  /* 0x00000005060085a7 */ /* 0x000e64000800007f */
[----:B-1----:R-:W-:Y:S05]  /*cb60*/  @!P0 BRA `(.L_x_386) ;  /* 0xfffffffc00f08947 */ /* 0x002fea000383ffff */
[----:B------:R-:W-:Y:S05]  /*cb70*/  BRA `(.L_x_413) ;  /* 0xfffffff400707947 */ /* 0x000fea000383ffff */
.L_x_387:
[----:B0-----:R0:W1:Y:S02]  /*cb80*/  SYNCS.PHASECHK.TRANS64.TRYWAIT P0, [R9+URZ], R4 ;  /* 0x00000004090075a7 */ /* 0x001064000800017f */
[----:B-1----:R-:W-:Y:S05]  /*cb90*/  @!P0 NANOSLEEP.SYNCS 0x989680 ;  /* 0x009896800000895d */ /* 0x002fea0003900000 */
[----:B------:R-:W1:Y:S02]  /*cba0*/  @!P0 SYNCS.PHASECHK.TRANS64 P0, [R9+URZ], R4 ;  /* 0x00000004090085a7 */ /* 0x000e64000800007f */
[----:B-1----:R-:W-:Y:S05]  /*cbb0*/  @!P0 BRA `(.L_x_387) ;  /* 0xfffffffc00f08947 */ /* 0x002fea000383ffff */
[----:B------:R-:W-:Y:S05]  /*cbc0*/  BRA `(.L_x_414) ;  /* 0xfffffff400807947 */ /* 0x000fea000383ffff */
.L_x_388:
[----:B0-----:R0:W1:Y:S02]  /*cbd0*/  SYNCS.PHASECHK.TRANS64.TRYWAIT P0, [R6+URZ], R5 ;  /* 0x00000005060075a7 */ /* 0x001064000800017f */
[----:B-1----:R-:W-:Y:S05]  /*cbe0*/  @!P0 NANOSLEEP.SYNCS 0x989680 ;  /* 0x009896800000895d */ /* 0x002fea0003900000 */
[----:B------:R-:W1:Y:S02]  /*cbf0*/  @!P0 SYNCS.PHASECHK.TRANS64 P0, [R6+URZ], R5 ;  /* 0x00000005060085a7 */ /* 0x000e64000800007f */
[----:B-1----:R-:W-:Y:S05]  /*cc00*/  @!P0 BRA `(.L_x_388) ;  /* 0xfffffffc00f08947 */ /* 0x002fea000383ffff */
[----:B------:R-:W-:Y:S05]  /*cc10*/  BRA `(.L_x_415) ;  /* 0xfffffff400907947 */ /* 0x000fea000383ffff */
.L_x_389:
[----:B0-----:R0:W1:Y:S02]  /*cc20*/  SYNCS.PHASECHK.TRANS64.TRYWAIT P0, [R9+URZ], R4 ;  /* 0x00000004090075a7 */ /* 0x001064000800017f */
[----:B-1----:R-:W-:Y:S05]  /*cc30*/  @!P0 NANOSLEEP.SYNCS 0x989680 ;  /* 0x009896800000895d */ /* 0x002fea0003900000 */
[----:B------:R-:W1:Y:S02]  /*cc40*/  @!P0 SYNCS.PHASECHK.TRANS64 P0, [R9+URZ], R4 ;  /* 0x00000004090085a7 */ /* 0x000e64000800007f */
[----:B-1----:R-:W-:Y:S05]  /*cc50*/  @!P0 BRA `(.L_x_389) ;  /* 0xfffffffc00f08947 */ /* 0x002fea000383ffff */
[----:B------:R-:W-:Y:S05]  /*cc60*/  BRA `(.L_x_416) ;  /* 0xfffffff400a07947 */ /* 0x000fea000383ffff */
.L_x_390:
[----:B0-----:R0:W1:Y:S02]  /*cc70*/  SYNCS.PHASECHK.TRANS64.TRYWAIT P0, [R6+URZ], R5 ;  /* 0x00000005060075a7 */ /* 0x001064000800017f */
[----:B-1----:R-:W-:Y:S05]  /*cc80*/  @!P0 NANOSLEEP.SYNCS 0x989680 ;  /* 0x009896800000895d */ /* 0x002fea0003900000 */
[----:B------:R-:W1:Y:S02]  /*cc90*/  @!P0 SYNCS.PHASECHK.TRANS64 P0, [R6+URZ], R5 ;  /* 0x00000005060085a7 */ /* 0x000e64000800007f */
[----:B-1----:R-:W-:Y:S05]  /*cca0*/  @!P0 BRA `(.L_x_390) ;  /* 0xfffffffc00f08947 */ /* 0x002fea000383ffff */
[----:B------:R-:W-:Y:S05]  /*ccb0*/  BRA `(.L_x_417) ;  /* 0xfffffff400b07947 */ /* 0x000fea000383ffff */
.L_x_391:
[----:B0-----:R0:W1:Y:S02]  /*ccc0*/  SYNCS.PHASECHK.TRANS64.TRYWAIT P0, [R9+URZ], R4 ;  /* 0x00000004090075a7 */ /* 0x001064000800017f */
[----:B-1----:R-:W-:Y:S05]  /*ccd0*/  @!P0 NANOSLEEP.SYNCS 0x989680 ;  /* 0x009896800000895d */ /* 0x002fea0003900000 */
[----:B------:R-:W1:Y:S02]  /*cce0*/  @!P0 SYNCS.PHASECHK.TRANS64 P0, [R9+URZ], R4 ;  /* 0x00000004090085a7 */ /* 0x000e64000800007f */
[----:B-1----:R-:W-:Y:S05]  /*ccf0*/  @!P0 BRA `(.L_x_391) ;  /* 0xfffffffc00f08947 */ /* 0x002fea000383ffff */
[----:B------:R-:W-:Y:S05]  /*cd00*/  BRA `(.L_x_418) ;  /* 0xfffffff400c07947 */ /* 0x000fea000383ffff */
.L_x_392:
[----:B0-----:R0:W1:Y:S02]  /*cd10*/  SYNCS.PHASECHK.TRANS64.TRYWAIT P0, [R6+URZ], R5 ;  /* 0x00000005060075a7 */ /* 0x001064000800017f */
[----:B-1----:R-:W-:Y:S05]  /*cd20*/  @!P0 NANOSLEEP.SYNCS 0x989680 ;  /* 0x009896800000895d */ /* 0x002fea0003900000 */
[----:B------:R-:W1:Y:S02]  /*cd30*/  @!P0 SYNCS.PHASECHK.TRANS64 P0, [R6+URZ], R5 ;  /* 0x00000005060085a7 */ /* 0x000e64000800007f */
[----:B-1----:R-:W-:Y:S05]  /*cd40*/  @!P0 BRA `(.L_x_392) ;  /* 0xfffffffc00f08947 */ /* 0x002fea000383ffff */
[----:B------:R-:W-:Y:S05]  /*cd50*/  BRA `(.L_x_419) ;  /* 0xfffffff400d07947 */ /* 0x000fea000383ffff */
.L_x_393:
[----:B0-----:R0:W1:Y:S02]  /*cd60*/  SYNCS.PHASECHK.TRANS64.TRYWAIT P0, [R9+URZ], R4 ;  /* 0x00000004090075a7 */ /* 0x001064000800017f */
[----:B-1----:R-:W-:Y:S05]  /*cd70*/  @!P0 NANOSLEEP.SYNCS 0x989680 ;  /* 0x009896800000895d */ /* 0x002fea0003900000 */
[----:B------:R-:W1:Y:S02]  /*cd80*/  @!P0 SYNCS.PHASECHK.TRANS64 P0, [R9+URZ], R4 ;  /* 0x00000004090085a7 */ /* 0x000e64000800007f */
[----:B-1----:R-:W-:Y:S05]  /*cd90*/  @!P0 BRA `(.L_x_393) ;  /* 0xfffffffc00f08947 */ /* 0x002fea000383ffff */
[----:B------:R-:W-:Y:S05]  /*cda0*/  BRA `(.L_x_420) ;  /* 0xfffffff400e07947 */ /* 0x000fea000383ffff */
.L_x_394:
[----:B-1----:R1:W2:Y:S02]  /*cdb0*/  SYNCS.PHASECHK.TRANS64.TRYWAIT P0, [R6+URZ], R5 ;  /* 0x00000005060075a7 */ /* 0x0022a4000800017f */
[----:B--2---:R-:W-:Y:S05]  /*cdc0*/  @!P0 NANOSLEEP.SYNCS 0x989680 ;  /* 0x009896800000895d */ /* 0x004fea0003900000 */
[----:B------:R-:W2:Y:S02]  /*cdd0*/  @!P0 SYNCS.PHASECHK.TRANS64 P0, [R6+URZ], R5 ;  /* 0x00000005060085a7 */ /* 0x000ea4000800007f */
[----:B--2---:R-:W-:Y:S05]  /*cde0*/  @!P0 BRA `(.L_x_394) ;  /* 0xfffffffc00f08947 */ /* 0x004fea000383ffff */
[----:B------:R-:W-:Y:S05]  /*cdf0*/  BRA `(.L_x_421) ;  /* 0xfffffff400e87947 */ /* 0x000fea000383ffff */
.L_x_422:
[----:B------:R-:W-:-:S00]  /*ce00*/  BRA `(.L_x_422) ;  /* 0xfffffffc00fc7947 */ /* 0x000fc0000383ffff */
[----:B------:R-:W-:-:S00]  /*ce10*/  NOP ;  /* 0x0000000000007918 */ /* 0x000fc00000000000 */
        /* <DEDUP_REMOVED lines=14> */
.L_x_423:


//--------------------- .nv.global.init           --------------------------
	.section	.nv.global.init,"aw",@progbits
.nv.global.init:
	.type		$str$22,@object
	.size		$str$22,($str$23 - $str$22)
$str$22:
        /*0000*/ 	.byte	0x6b, 0x5f, 0x74, 0x69, 0x6c, 0x65, 0x5f, 0x63, 0x6f, 0x75, 0x6e, 0x74, 0x20, 0x3e, 0x3d, 0x20
        /*0010*/ 	.byte	0x31, 0x00
	.type		$str$23,@object
	.size		$str$23,(__unnamed_1 - $str$23)
$str$23:
        /*0012*/ 	.byte	0x2f, 0x74, 0x6d, 0x70, 0x2f, 0x63, 0x75, 0x74, 0x6c, 0x61, 0x73, 0x73, 0x5f, 0x73, 0x77, 0x65
        /*0022*/ 	.byte	0x65, 0x70, 0x5f, 0x73, 0x72, 0x63, 0x2f, 0x69, 0x6e, 0x63, 0x6c, 0x75, 0x64, 0x65, 0x2f, 0x63
        /*0032*/ 	.byte	0x75, 0x74, 0x6c, 0x61, 0x73, 0x73, 0x2f, 0x67, 0x65, 0x6d, 0x6d, 0x2f, 0x63, 0x6f, 0x6c, 0x6c
        /*0042*/ 	.byte	0x65, 0x63, 0x74, 0x69, 0x76, 0x65, 0x2f, 0x73, 0x6d, 0x39, 0x30, 0x5f, 0x6d, 0x6d, 0x61, 0x5f
        /*0052*/ 	.byte	0x74, 0x6d, 0x61, 0x5f, 0x67, 0x6d, 0x6d, 0x61, 0x5f, 0x73, 0x73, 0x5f, 0x77, 0x61, 0x72, 0x70
        /*0062*/ 	.byte	0x73, 0x70, 0x65, 0x63, 0x69, 0x61, 0x6c, 0x69, 0x7a, 0x65, 0x64, 0x2e, 0x68, 0x70, 0x70, 0x00
	.type		__unnamed_1,@object
	.size		__unnamed_1,(.L_0 - __unnamed_1)
__unnamed_1:
        /*0072*/ 	.byte	0x76, 0x6f, 0x69, 0x64, 0x20, 0x63, 0x75, 0x74, 0x6c, 0x61, 0x73, 0x73, 0x3a, 0x3a, 0x67, 0x65
        /* <DEDUP_REMOVED lines=172> */
        /*0b42*/ 	.byte	0x00
.L_0:


//--------------------- .nv.shared._ZN7cutlass13device_kernelINS_4gemm6kernel13GemmUniversalIN4cute5tupleIJiiiiEEENS1_10collective13CollectiveMmaINS1_34MainloopSm90TmaGmmaWarpSpecializedILi20ENS5_IJNS4_1CILi1EEESB_SB_EEENS1_35KernelTmaWarpSpecializedCooperativeEEENS5_IJNSA_ILi192EEENSA_ILi160EEENSA_ILi32EEEEEEaNS5_IJlSB_lEEEaSJ_NS4_8TiledMMAINS4_8MMA_AtomIJNS4_4SM904GMMA26MMA_64x32x32_S32S8S8_SS_TNEEEENS4_6LayoutINS5_IJNSA_ILi2EEESB_SB_EEENS5_IJSB_NSA_ILi0EEEST_EEEEENS5_IJNS4_10UnderscoreESW_SW_EEEEENS4_13SM90_TMA_LOADENS4_14ComposedLayoutINS4_7SwizzleILi1ELi4ELi3EEENS4_18smem_ptr_flag_bitsILi8EEENSQ_INS5_IJNSA_ILi8EEESH_EEENS5_IJSH_SB_EEEEEEEvNS4_8identityESZ_S19_vS1A_EENS_8epilogue10collective6detail29Sm90TmaWarpSpecializedAdapterINS1D_15DefaultEpilogueIaSJ_SJ_NS1C_6thread17LinearCombinationIaLi1EiiLNS1H_9ScaleType4KindE0ELNS_15FloatRoundStyleE2EaEENS1_15EpilogueDefaultEEEEEvvEEEEvNT_6ParamsE --------------------------
	.section	.nv.shared._ZN7cutlass13device_kernelINS_4gemm6kernel13GemmUniversalIN4cute5tupleIJiiiiEEENS1_10collective13CollectiveMmaINS1_34MainloopSm90TmaGmmaWarpSpecializedILi20ENS5_IJNS4_1CILi1EEESB_SB_EEENS1_35KernelTmaWarpSpecializedCooperativeEEENS5_IJNSA_ILi192EEENSA_ILi160EEENSA_ILi32EEEEEEaNS5_IJlSB_lEEEaSJ_NS4_8TiledMMAINS4_8MMA_AtomIJNS4_4SM904GMMA26MMA_64x32x32_S32S8S8_SS_TNEEEENS4_6LayoutINS5_IJNSA_ILi2EEESB_SB_EEENS5_IJSB_NSA_ILi0EEEST_EEEEENS5_IJNS4_10UnderscoreESW_SW_EEEEENS4_13SM90_TMA_LOADENS4_14ComposedLayoutINS4_7SwizzleILi1ELi4ELi3EEENS4_18smem_ptr_flag_bitsILi8EEENSQ_INS5_IJNSA_ILi8EEESH_EEENS5_IJSH_SB_EEEEEEEvNS4_8identityESZ_S19_vS1A_EENS_8epilogue10collective6detail29Sm90TmaWarpSpecializedAdapterINS1D_15DefaultEpilogueIaSJ_SJ_NS1C_6thread17LinearCombinationIaLi1EiiLNS1H_9ScaleType4KindE0ELNS_15FloatRoundStyleE2EaEENS1_15EpilogueDefaultEEEEEvvEEEEvNT_6ParamsE,"aw",@nobits
	.sectionflags	@""
	.align	16
	.zero		1024


//--------------------- .nv.shared.reserved.0     --------------------------
	.section	.nv.shared.reserved.0,"aw",@nobits
	.weak		__nv_reservedSMEM_offset_0_alias
	.size		__nv_reservedSMEM_offset_0_alias, 0, 0
	.other		__nv_reservedSMEM_offset_0_alias,@"STO_CUDA_RESERVED_SHARED STV_DEFAULT"
__nv_reservedSMEM_offset_0_alias:
	.zero		0


//--------------------- .nv.global                --------------------------
	.section	.nv.global,"aw",@nobits
.nv.global:
	.type		_ZN40_INTERNAL_9fdde29b_4_k_cu_b4930e22_156294cute1_E,@object
	.size		_ZN40_INTERNAL_9fdde29b_4_k_cu_b4930e22_156294cute1_E,(_ZN40_INTERNAL_9fdde29b_4_k_cu_b4930e22_156294cuda3std3__45__cpo6cbeginE - _ZN40_INTERNAL_9fdde29b_4_k_cu_b4930e22_156294cute1_E)
_ZN40_INTERNAL_9fdde29b_4_k_cu_b4930e22_156294cute1_E:
	.zero		1
	.type		_ZN40_INTERNAL_9fdde29b_4_k_cu_b4930e22_156294cuda3std3__45__cpo6cbeginE,@object
	.size		_ZN40_INTERNAL_9fdde29b_4_k_cu_b4930e22_156294cuda3std3__45__cpo6cbeginE,(_ZN40_INTERNAL_9fdde29b_4_k_cu_b4930e22_156294cuda3std3__48in_placeE - _ZN40_INTERNAL_9fdde29b_4_k_cu_b4930e22_156294cuda3std3__45__cpo6cbeginE)
_ZN40_INTERNAL_9fdde29b_4_k_cu_b4930e22_156294cuda3std3__45__cpo6cbeginE:
	.zero		1
	.type		_ZN40_INTERNAL_9fdde29b_4_k_cu_b4930e22_156294cuda3std3__48in_placeE,@object
	.size		_ZN40_INTERNAL_9fdde29b_4_k_cu_b4930e22_156294cuda3std3__48in_placeE,(_ZN40_INTERNAL_9fdde29b_4_k_cu_b4930e22_156294cuda3std6ranges3__45__cpo9iter_moveE - _ZN40_INTERNAL_9fdde29b_4_k_cu_b4930e22_156294cuda3std3__48in_placeE)
_ZN40_INTERNAL_9fdde29b_4_k_cu_b4930e22_156294cuda3std3__48in_placeE:
	.zero		1
	.type		_ZN40_INTERNAL_9fdde29b_4_k_cu_b4930e22_156294cuda3std6ranges3__45__cpo9iter_moveE,@object
	.size		_ZN40_INTERNAL_9fdde29b_4_k_cu_b4930e22_156294cuda3std6ranges3__45__cpo9iter_moveE,(_ZN40_INTERNAL_9fdde29b_4_k_cu_b4930e22_156294cuda3std3__45__cpo5beginE - _ZN40_INTERNAL_9fdde29b_4_k_cu_b4930e22_156294cuda3std6ranges3__45__cpo9iter_moveE)
_ZN40_INTERNAL_9fdde29b_4_k_cu_b4930e22_156294cuda3std6ranges3__45__cpo9iter_moveE:
	.zero		1
	.type		_ZN40_INTERNAL_9fdde29b_4_k_cu_b4930e22_156294cuda3std3__45__cpo5beginE,@object
	.size		_ZN40_INTERNAL_9fdde29b_4_k_cu_b4930e22_156294cuda3std3__45__cpo5beginE,(_ZN40_INTERNAL_9fdde29b_4_k_cu_b4930e22_156294cuda3std3__442_GLOBAL__N__9fdde29b_4_k_cu_b4930e22_156296ignoreE - _ZN40_INTERNAL_9fdde29b_4_k_cu_b4930e22_156294cuda3std3__45__cpo5beginE)
_ZN40_INTERNAL_9fdde29b_4_k_cu_b4930e22_156294cuda3std3__45__cpo5beginE:
	.zero		1
	.type		_ZN40_INTERNAL_9fdde29b_4_k_cu_b4930e22_156294cuda3std3__442_GLOBAL__N__9fdde29b_4_k_cu_b4930e22_156296ignoreE,@object
	.size		_ZN40_INTERNAL_9fdde29b_4_k_cu_b4930e22_156294cuda3std3__442_GLOBAL__N__9fdde29b_4_k_cu_b4930e22_156296ignoreE,(_ZN40_INTERNAL_9fdde29b_4_k_cu_b4930e22_156294cute7productE - _ZN40_INTERNAL_9fdde29b_4_k_cu_b4930e22_156294cuda3std3__442_GLOBAL__N__9fdde29b_4_k_cu_b4930e22_156296ignoreE)
_ZN40_INTERNAL_9fdde29b_4_k_cu_b4930e22_156294cuda3std3__442_GLOBAL__N__9fdde29b_4_k_cu_b4930e22_156296ignoreE:
	.zero		1
	.type		_ZN40_INTERNAL_9fdde29b_4_k_cu_b4930e22_156294cute7productE,@object
	.size		_ZN40_INTERNAL_9fdde29b_4_k_cu_b4930e22_156294cute7productE,(_ZN40_INTERNAL_9fdde29b_4_k_cu_b4930e22_156294cuda3std3__45__cpo3endE - _ZN40_INTERNAL_9fdde29b_4_k_cu_b4930e22_156294cute7productE)
_ZN40_INTERNAL_9fdde29b_4_k_cu_b4930e22_156294cute7productE:
	.zero		1
	.type		_ZN40_INTERNAL_9fdde29b_4_k_cu_b4930e22_156294cuda3std3__45__cpo3endE,@object
	.size		_ZN40_INTERNAL_9fdde29b_4_k_cu_b4930e22_156294cuda3std3__45__cpo3endE,(_ZN40_INTERNAL_9fdde29b_4_k_cu_b4930e22_156294cuda3std3__419piecewise_constructE - _ZN40_INTERNAL_9fdde29b_4_k_cu_b4930e22_156294cuda3std3__45__cpo3endE)
_ZN40_INTERNAL_9fdde29b_4_k_cu_b4930e22_156294cuda3std3__45__cpo3endE:
	.zero		1
	.type		_ZN40_INTERNAL_9fdde29b_4_k_cu_b4930e22_156294cuda3std3__419piecewise_constructE,@object
	.size		_ZN40_INTERNAL_9fdde29b_4_k_cu_b4930e22_156294cuda3std3__419piecewise_constructE,(_ZN40_INTERNAL_9fdde29b_4_k_cu_b4930e22_156294cuda3std3__45__cpo4cendE - _ZN40_INTERNAL_9fdde29b_4_k_cu_b4930e22_156294cuda3std3__419piecewise_constructE)
_ZN40_INTERNAL_9fdde29b_4_k_cu_b4930e22_156294cuda3std3__419piecewise_constructE:
	.zero		1
	.type		_ZN40_INTERNAL_9fdde29b_4_k_cu_b4930e22_156294cuda3std3__45__cpo4cendE,@object
	.size		_ZN40_INTERNAL_9fdde29b_4_k_cu_b4930e22_156294cuda3std3__45__cpo4cendE,(_ZN40_INTERNAL_9fdde29b_4_k_cu_b4930e22_156294cuda3std6ranges3__45__cpo4swapE - _ZN40_INTERNAL_9fdde29b_4_k_cu_b4930e22_156294cuda3std3__45__cpo4cendE)
_ZN40_INTERNAL_9fdde29b_4_k_cu_b4930e22_156294cuda3std3__45__cpo4cendE:
	.zero		1
	.type		_ZN40_INTERNAL_9fdde29b_4_k_cu_b4930e22_156294cuda3std6ranges3__45__cpo4swapE,@object
	.size		_ZN40_INTERNAL_9fdde29b_4_k_cu_b4930e22_156294cuda3std6ranges3__45__cpo4swapE,(.L_8 - _ZN40_INTERNAL_9fdde29b_4_k_cu_b4930e22_156294cuda3std6ranges3__45__cpo4swapE)
_ZN40_INTERNAL_9fdde29b_4_k_cu_b4930e22_156294cuda3std6ranges3__45__cpo4swapE:
	.zero		1
.L_8:


//--------------------- .nv.constant0._ZN7cutlass13device_kernelINS_4gemm6kernel13GemmUniversalIN4cute5tupleIJiiiiEEENS1_10collective13CollectiveMmaINS1_34MainloopSm90TmaGmmaWarpSpecializedILi20ENS5_IJNS4_1CILi1EEESB_SB_EEENS1_35KernelTmaWarpSpecializedCooperativeEEENS5_IJNSA_ILi192EEENSA_ILi160EEENSA_ILi32EEEEEEaNS5_IJlSB_lEEEaSJ_NS4_8TiledMMAINS4_8MMA_AtomIJNS4_4SM904GMMA26MMA_64x32x32_S32S8S8_SS_TNEEEENS4_6LayoutINS5_IJNSA_ILi2EEESB_SB_EEENS5_IJSB_NSA_ILi0EEEST_EEEEENS5_IJNS4_10UnderscoreESW_SW_EEEEENS4_13SM90_TMA_LOADENS4_14ComposedLayoutINS4_7SwizzleILi1ELi4ELi3EEENS4_18smem_ptr_flag_bitsILi8EEENSQ_INS5_IJNSA_ILi8EEESH_EEENS5_IJSH_SB_EEEEEEEvNS4_8identityESZ_S19_vS1A_EENS_8epilogue10collective6detail29Sm90TmaWarpSpecializedAdapterINS1D_15DefaultEpilogueIaSJ_SJ_NS1C_6thread17LinearCombinationIaLi1EiiLNS1H_9ScaleType4KindE0ELNS_15FloatRoundStyleE2EaEENS1_15EpilogueDefaultEEEEEvvEEEEvNT_6ParamsE --------------------------
	.section	.nv.constant0._ZN7cutlass13device_kernelINS_4gemm6kernel13GemmUniversalIN4cute5tupleIJiiiiEEENS1_10collective13CollectiveMmaINS1_34MainloopSm90TmaGmmaWarpSpecializedILi20ENS5_IJNS4_1CILi1EEESB_SB_EEENS1_35KernelTmaWarpSpecializedCooperativeEEENS5_IJNSA_ILi192EEENSA_ILi160EEENSA_ILi32EEEEEEaNS5_IJlSB_lEEEaSJ_NS4_8TiledMMAINS4_8MMA_AtomIJNS4_4SM904GMMA26MMA_64x32x32_S32S8S8_SS_TNEEEENS4_6LayoutINS5_IJNSA_ILi2EEESB_SB_EEENS5_IJSB_NSA_ILi0EEEST_EEEEENS5_IJNS4_10UnderscoreESW_SW_EEEEENS4_13SM90_TMA_LOADENS4_14ComposedLayoutINS4_7SwizzleILi1ELi4ELi3EEENS4_18smem_ptr_flag_bitsILi8EEENSQ_INS5_IJNSA_ILi8EEESH_EEENS5_IJSH_SB_EEEEEEEvNS4_8identityESZ_S19_vS1A_EENS_8epilogue10collective6detail29Sm90TmaWarpSpecializedAdapterINS1D_15DefaultEpilogueIaSJ_SJ_NS1C_6thread17LinearCombinationIaLi1EiiLNS1H_9ScaleType4KindE0ELNS_15FloatRoundStyleE2EaEENS1_15EpilogueDefaultEEEEEvvEEEEvNT_6ParamsE,"a",@progbits
	.sectionflags	@""
	.align	4
.nv.constant0._ZN7cutlass13device_kernelINS_4gemm6kernel13GemmUniversalIN4cute5tupleIJiiiiEEENS1_10collective13CollectiveMmaINS1_34MainloopSm90TmaGmmaWarpSpecializedILi20ENS5_IJNS4_1CILi1EEESB_SB_EEENS1_35KernelTmaWarpSpecializedCooperativeEEENS5_IJNSA_ILi192EEENSA_ILi160EEENSA_ILi32EEEEEEaNS5_IJlSB_lEEEaSJ_NS4_8TiledMMAINS4_8MMA_AtomIJNS4_4SM904GMMA26MMA_64x32x32_S32S8S8_SS_TNEEEENS4_6LayoutINS5_IJNSA_ILi2EEESB_SB_EEENS5_IJSB_NSA_ILi0EEEST_EEEEENS5_IJNS4_10UnderscoreESW_SW_EEEEENS4_13SM90_TMA_LOADENS4_14ComposedLayoutINS4_7SwizzleILi1ELi4ELi3EEENS4_18smem_ptr_flag_bitsILi8EEENSQ_INS5_IJNSA_ILi8EEESH_EEENS5_IJSH_SB_EEEEEEEvNS4_8identityESZ_S19_vS1A_EENS_8epilogue10collective6detail29Sm90TmaWarpSpecializedAdapterINS1D_15DefaultEpilogueIaSJ_SJ_NS1C_6thread17LinearCombinationIaLi1EiiLNS1H_9ScaleType4KindE0ELNS_15FloatRoundStyleE2EaEENS1_15EpilogueDefaultEEEEEvvEEEEvNT_6ParamsE:
	.zero		1664


//--------------------- SYMBOLS --------------------------

	.type		.nv.reservedSmem.offset0,@object
	.size		.nv.reservedSmem.offset0,0x4
	.type		__assertfail,@function
